def matmul_kernel(
    a_ptr,
    b_ptr,
    c_ptr,
    M,
    N,
    K,
    stride_am,
    stride_ak,
    stride_bk,
    stride_bn,
    stride_cm,
    stride_cn,
    BLOCK_M: tl.constexpr,
    BLOCK_N: tl.constexpr,
    BLOCK_K: tl.constexpr,
    GROUP_M: tl.constexpr,
):
    pid = tl.program_id(axis=0)
    num_pid_m = tl.cdiv(M, BLOCK_M)
    num_pid_n = tl.cdiv(N, BLOCK_N)
    num_pid_in_group = GROUP_M * num_pid_n
    group_id = pid // num_pid_in_group
    first_pid_m = group_id * GROUP_M
    group_size_m = min(num_pid_m - first_pid_m, GROUP_M)
    pid_m = first_pid_m + ((pid % num_pid_in_group) % group_size_m)
    pid_n = (pid % num_pid_in_group) // group_size_m

    offs_am = (pid_m * BLOCK_M + tl.arange(0, BLOCK_M)) % M
    offs_bn = (pid_n * BLOCK_N + tl.arange(0, BLOCK_N)) % N
    offs_k = tl.arange(0, BLOCK_K)
    a_ptrs = a_ptr + offs_am[:, None] * stride_am + offs_k[None, :] * stride_ak
    b_ptrs = b_ptr + offs_k[:, None] * stride_bk + offs_bn[None, :] * stride_bn

    acc = tl.zeros((BLOCK_M, BLOCK_N), dtype=tl.float32)
    for kk in range(0, tl.cdiv(K, BLOCK_K)):
        a = tl.load(a_ptrs, mask=offs_k[None, :] < K - kk * BLOCK_K, other=0.0)
        b = tl.load(b_ptrs, mask=offs_k[:, None] < K - kk * BLOCK_K, other=0.0)
        acc = tl.dot(a, b, acc)
        a_ptrs += BLOCK_K * stride_ak
        b_ptrs += BLOCK_K * stride_bk

    c = acc.to(c_ptr.dtype.element_ty)
    offs_cm = pid_m * BLOCK_M + tl.arange(0, BLOCK_M)
    offs_cn = pid_n * BLOCK_N + tl.arange(0, BLOCK_N)
    c_ptrs = c_ptr + offs_cm[:, None] * stride_cm + offs_cn[None, :] * stride_cn
    mask = (offs_cm[:, None] < M) & (offs_cn[None, :] < N)
    tl.store(c_ptrs, c, mask=mask)

# config = {"BLOCK_K": 32, "BLOCK_M": 64, "BLOCK_N": 128, "GROUP_M": 8, "arch": "sm_100", "dtype": "fp16", "num_ctas": 4, "num_stages": 3, "num_warps": 4}
# arch = sm_100


// ===== COMPILED SASS (sm_100a) =====

	.target	sm_100a

	.elftype	@"ET_EXEC"


//--------------------- .note.nv.tkinfo           --------------------------
	.section	.note.nv.tkinfo,"",@"SHT_NOTE"
	.sectionflags	@"SHF_NOTE_NV_TKINFO"
	.tkinfo
        /*0018*/ 	.word	0x00000081
        /*0030*/ 	.string	""
        /*0030*/ 	.string	"ptxas-blackwell"
        /*0030*/ 	.string	"Cuda compilation tools, release 12.9, V12.9.86"
        /*0030*/ 	.string	"Build cuda_12.9.r12.9/compiler.36037853_0"
        /*0030*/ 	.string	"-v  -suppress-debug-info  -lineinfo  -arch sm_100a "



//--------------------- .note.nv.cuver            --------------------------
	.section	.note.nv.cuver,"",@"SHT_NOTE"
	.sectionflags	@"SHF_NOTE_NV_CUVER"
        /*0018*/ 	.short	0x0001
        /*001a*/ 	.short	0x0064
        /*001c*/ 	.short	0x0001
        /*001e*/ 	.short	0x0000
        /*0020*/ 	.short	0x0001
        /*0022*/ 	.short	0x0000


//--------------------- .nv.info                  --------------------------
	.section	.nv.info,"",@"SHT_CUDA_INFO"
	.align	4


	//----- nvinfo : EIATTR_REGCOUNT
	.align		4
        /*0000*/ 	.byte	0x04, 0x2f
        /*0002*/ 	.short	(.L_4 - .L_3)
	.align		4
.L_3:
        /*0004*/ 	.word	index@(matmul_kernel)
        /*0008*/ 	.word	0x00000050


	//----- nvinfo : EIATTR_FRAME_SIZE
	.align		4
.L_4:
        /*000c*/ 	.byte	0x04, 0x11
        /*000e*/ 	.short	(.L_6 - .L_5)
	.align		4
.L_5:
        /*0010*/ 	.word	index@($__internal_2_$__cuda_sm10x_tcgen05_guardrail_trap_unallocated_columns_being_dealloced)
        /*0014*/ 	.word	0x00000000


	//----- nvinfo : EIATTR_FRAME_SIZE
	.align		4
.L_6:
        /*0018*/ 	.byte	0x04, 0x11
        /*001a*/ 	.short	(.L_8 - .L_7)
	.align		4
.L_7:
        /*001c*/ 	.word	index@($__internal_1_$__cuda_sm10x_tcgen05_guardrail_trap_phase_invalid_during_alloc)
        /*0020*/ 	.word	0x00000000


	//----- nvinfo : EIATTR_FRAME_SIZE
	.align		4
.L_8:
        /*0024*/ 	.byte	0x04, 0x11
        /*0026*/ 	.short	(.L_10 - .L_9)
	.align		4
.L_9:
        /*0028*/ 	.word	index@($__internal_0_$__cuda_sm10x_tcgen05_guardrail_trap_col_being_dealloced_not_returned_by_alloc)
        /*002c*/ 	.word	0x00000000


	//----- nvinfo : EIATTR_FRAME_SIZE
	.align		4
.L_10:
        /*0030*/ 	.byte	0x04, 0x11
        /*0032*/ 	.short	(.L_12 - .L_11)
	.align		4
.L_11:
        /*0034*/ 	.word	index@(matmul_kernel)
        /*0038*/ 	.word	0x00000000


	//----- nvinfo : EIATTR_MIN_STACK_SIZE
	.align		4
.L_12:
        /*003c*/ 	.byte	0x04, 0x12
        /*003e*/ 	.short	(.L_14 - .L_13)
	.align		4
.L_13:
        /*0040*/ 	.word	index@(matmul_kernel)
        /*0044*/ 	.word	0x00000000
.L_14:


//--------------------- .nv.info.matmul_kernel    --------------------------
	.section	.nv.info.matmul_kernel,"",@"SHT_CUDA_INFO"
	.sectionflags	@""
	.align	4


	//----- nvinfo : EIATTR_CUDA_API_VERSION
	.align		4
        /*0000*/ 	.byte	0x04, 0x37
        /*0002*/ 	.short	(.L_16 - .L_15)
.L_15:
        /*0004*/ 	.word	0x00000081


	//----- nvinfo : EIATTR_KPARAM_INFO
	.align		4
.L_16:
        /*0008*/ 	.byte	0x04, 0x17
        /*000a*/ 	.short	(.L_18 - .L_17)
.L_17:
        /*000c*/ 	.word	0x00000000
        /*0010*/ 	.short	0x000d
        /*0012*/ 	.short	0x0048
        /*0014*/ 	.byte	0x00, 0xf4, 0x21, 0x00


	//----- nvinfo : EIATTR_KPARAM_INFO
	.align		4
.L_18:
        /*0018*/ 	.byte	0x04, 0x17
        /*001a*/ 	.short	(.L_20 - .L_19)
.L_19:
        /*001c*/ 	.word	0x00000000
        /*0020*/ 	.short	0x000c
        /*0022*/ 	.short	0x0040
        /*0024*/ 	.byte	0x00, 0xf4, 0x21, 0x00


	//----- nvinfo : EIATTR_KPARAM_INFO
	.align		4
.L_20:
        /*0028*/ 	.byte	0x04, 0x17
        /*002a*/ 	.short	(.L_22 - .L_21)
.L_21:
        /*002c*/ 	.word	0x00000000
        /*0030*/ 	.short	0x000b
        /*0032*/ 	.short	0x0038
        /*0034*/ 	.byte	0x00, 0xf0, 0x11, 0x00


	//----- nvinfo : EIATTR_KPARAM_INFO
	.align		4
.L_22:
        /*0038*/ 	.byte	0x04, 0x17
        /*003a*/ 	.short	(.L_24 - .L_23)
.L_23:
        /*003c*/ 	.word	0x00000000
        /*0040*/ 	.short	0x000a
        /*0042*/ 	.short	0x0034
        /*0044*/ 	.byte	0x00, 0xf0, 0x11, 0x00


	//----- nvinfo : EIATTR_KPARAM_INFO
	.align		4
.L_24:
        /*0048*/ 	.byte	0x04, 0x17
        /*004a*/ 	.short	(.L_26 - .L_25)
.L_25:
        /*004c*/ 	.word	0x00000000
        /*0050*/ 	.short	0x0009
        /*0052*/ 	.short	0x0030
        /*0054*/ 	.byte	0x00, 0xf0, 0x11, 0x00


	//----- nvinfo : EIATTR_KPARAM_INFO
	.align		4
.L_26:
        /*0058*/ 	.byte	0x04, 0x17
        /*005a*/ 	.short	(.L_28 - .L_27)
.L_27:
        /*005c*/ 	.word	0x00000000
        /*0060*/ 	.short	0x0008
        /*0062*/ 	.short	0x002c
        /*0064*/ 	.byte	0x00, 0xf0, 0x11, 0x00


	//----- nvinfo : EIATTR_KPARAM_INFO
	.align		4
.L_28:
        /*0068*/ 	.byte	0x04, 0x17
        /*006a*/ 	.short	(.L_30 - .L_29)
.L_29:
        /*006c*/ 	.word	0x00000000
        /*0070*/ 	.short	0x0007
        /*0072*/ 	.short	0x0028
        /*0074*/ 	.byte	0x00, 0xf0, 0x11, 0x00


	//----- nvinfo : EIATTR_KPARAM_INFO
	.align		4
.L_30:
        /*0078*/ 	.byte	0x04, 0x17
        /*007a*/ 	.short	(.L_32 - .L_31)
.L_31:
        /*007c*/ 	.word	0x00000000
        /*0080*/ 	.short	0x0006
        /*0082*/ 	.short	0x0024
        /*0084*/ 	.byte	0x00, 0xf0, 0x11, 0x00


	//----- nvinfo : EIATTR_KPARAM_INFO
	.align		4
.L_32:
        /*0088*/ 	.byte	0x04, 0x17
        /*008a*/ 	.short	(.L_34 - .L_33)
.L_33:
        /*008c*/ 	.word	0x00000000
        /*0090*/ 	.short	0x0005
        /*0092*/ 	.short	0x0020
        /*0094*/ 	.byte	0x00, 0xf0, 0x11, 0x00


	//----- nvinfo : EIATTR_KPARAM_INFO
	.align		4
.L_34:
        /*0098*/ 	.byte	0x04, 0x17
        /*009a*/ 	.short	(.L_36 - .L_35)
.L_35:
        /*009c*/ 	.word	0x00000000
        /*00a0*/ 	.short	0x0004
        /*00a2*/ 	.short	0x001c
        /*00a4*/ 	.byte	0x00, 0xf0, 0x11, 0x00


	//----- nvinfo : EIATTR_KPARAM_INFO
	.align		4
.L_36:
        /*00a8*/ 	.byte	0x04, 0x17
        /*00aa*/ 	.short	(.L_38 - .L_37)
.L_37:
        /*00ac*/ 	.word	0x00000000
        /*00b0*/ 	.short	0x0003
        /*00b2*/ 	.short	0x0018
        /*00b4*/ 	.byte	0x00, 0xf0, 0x11, 0x00


	//----- nvinfo : EIATTR_KPARAM_INFO
	.align		4
.L_38:
        /*00b8*/ 	.byte	0x04, 0x17
        /*00ba*/ 	.short	(.L_40 - .L_39)
.L_39:
        /*00bc*/ 	.word	0x00000000
        /*00c0*/ 	.short	0x0002
        /*00c2*/ 	.short	0x0010
        /*00c4*/ 	.byte	0x00, 0xf4, 0x21, 0x00


	//----- nvinfo : EIATTR_KPARAM_INFO
	.align		4
.L_40:
        /*00c8*/ 	.byte	0x04, 0x17
        /*00ca*/ 	.short	(.L_42 - .L_41)
.L_41:
        /*00cc*/ 	.word	0x00000000
        /*00d0*/ 	.short	0x0001
        /*00d2*/ 	.short	0x0008
        /*00d4*/ 	.byte	0x00, 0xf4, 0x21, 0x00


	//----- nvinfo : EIATTR_KPARAM_INFO
	.align		4
.L_42:
        /*00d8*/ 	.byte	0x04, 0x17
        /*00da*/ 	.short	(.L_44 - .L_43)
.L_43:
        /*00dc*/ 	.word	0x00000000
        /*00e0*/ 	.short	0x0000
        /*00e2*/ 	.short	0x0000
        /*00e4*/ 	.byte	0x00, 0xf4, 0x21, 0x00


	//----- nvinfo : EIATTR_EXPLICIT_CLUSTER
	.align		4
.L_44:
        /*00e8*/ 	.byte	0x01, 0x3e
	.zero		2


	//----- nvinfo : EIATTR_CTA_PER_CLUSTER
	.align		4
        /*00ec*/ 	.byte	0x04, 0x3d
        /*00ee*/ 	.short	(.L_46 - .L_45)
.L_45:
        /*00f0*/ 	.word	0x00000004
        /*00f4*/ 	.word	0x00000001
        /*00f8*/ 	.word	0x00000001


	//----- nvinfo : EIATTR_AT_ENTRY_FRAGMENTS
	.align		4
.L_46:
        /*00fc*/ 	.byte	0x04, 0x4f
        /*00fe*/ 	.short	(.L_48 - .L_47)


	//   ....[0]....
.L_47:
        /*0100*/ 	.word	0x00000004


	//----- nvinfo : EIATTR_RESERVED_SMEM_USED
	.align		4
.L_48:
        /*0104*/ 	.byte	0x01, 0x41
	.zero		2


	//----- nvinfo : EIATTR_SPARSE_MMA_MASK
	.align		4
        /*0108*/ 	.byte	0x03, 0x50
        /*010a*/ 	.short	0x0000


	//----- nvinfo : EIATTR_TCGEN05_1CTA_USED
	.align		4
        /*010c*/ 	.byte	0x01, 0x51
	.zero		2


	//----- nvinfo : EIATTR_MAXREG_COUNT
	.align		4
        /*0110*/ 	.byte	0x03, 0x1b
        /*0112*/ 	.short	0x00ff


	//----- nvinfo : EIATTR_NUM_BARRIERS
	.align		4
        /*0114*/ 	.byte	0x02, 0x4c
        /*0116*/ 	.byte	0x01
	.zero		1


	//----- nvinfo : EIATTR_INT_WARP_WIDE_INSTR_OFFSETS
	.align		4
        /*0118*/ 	.byte	0x04, 0x31
        /*011a*/ 	.short	(.L_50 - .L_49)


	//   ....[0]....
.L_49:
        /*011c*/ 	.word	0x00001300


	//   ....[1]....
        /*0120*/ 	.word	0x00001410


	//   ....[2]....
        /*0124*/ 	.word	0x00001ee0


	//   ....[3]....
        /*0128*/ 	.word	0x00003d80


	//   ....[4]....
        /*012c*/ 	.word	0x00003dd0


	//----- nvinfo : EIATTR_COOP_GROUP_MASK_REGIDS
	.align		4
.L_50:
        /*0130*/ 	.byte	0x04, 0x29
        /*0132*/ 	.short	(.L_52 - .L_51)


	//   ....[0]....
.L_51:
        /*0134*/ 	.word	0xffffffff


	//   ....[1]....
        /*0138*/ 	.word	0xffffffff


	//   ....[2]....
        /*013c*/ 	.word	0xffffffff


	//   ....[3]....
        /*0140*/ 	.word	0xffffffff


	//----- nvinfo : EIATTR_COOP_GROUP_INSTR_OFFSETS
	.align		4
.L_52:
        /*0144*/ 	.byte	0x04, 0x28
        /*0146*/ 	.short	(.L_54 - .L_53)


	//   ....[0]....
.L_53:
        /*0148*/ 	.word	0x00000070


	//   ....[1]....
        /*014c*/ 	.word	0x00000320


	//   ....[2]....
        /*0150*/ 	.word	0x00003c20


	//   ....[3]....
        /*0154*/ 	.word	0x00003e80


	//----- nvinfo : EIATTR_VRC_CTA_INIT_COUNT
	.align		4
.L_54:
        /*0158*/ 	.byte	0x02, 0x4a
        /*015a*/ 	.byte	0x80
	.zero		1


	//----- nvinfo : EIATTR_MBARRIER_INSTR_OFFSETS
	.align		4
        /*015c*/ 	.byte	0x04, 0x39
        /*015e*/ 	.short	(.L_56 - .L_55)


	//   ....[0]....
.L_55:
        /*0160*/ 	.word	0x00001540
        /*0164*/ 	.word	0x000000ff
        /*0168*/ 	.word	0x00000000
        /*016c*/ 	.short	0x0100
        /*016e*/ 	.byte	0x0e
	.zero		1


	//   ....[1]....
        /*0170*/ 	.word	0x00001f20
        /*0174*/ 	.word	0x000000ff
        /*0178*/ 	.word	0x00003008
        /*017c*/ 	.short	0x0100
        /*017e*/ 	.byte	0x10
	.zero		1


	//   ....[2]....
        /*0180*/ 	.word	0x000028e0
        /*0184*/ 	.word	0x000000ff
        /*0188*/ 	.word	0x00000000
        /*018c*/ 	.short	0x010a
        /*018e*/ 	.byte	0x0e
	.zero		1


	//   ....[3]....
        /*0190*/ 	.word	0x000032d0
        /*0194*/ 	.word	0x000000ff
        /*0198*/ 	.word	0x00000000
        /*019c*/ 	.short	0x010a
        /*019e*/ 	.byte	0x0e
	.zero		1


	//   ....[4]....
        /*01a0*/ 	.word	0x000033d0
        /*01a4*/ 	.word	0x000000ff
        /*01a8*/ 	.word	0x00003000
        /*01ac*/ 	.short	0x0108
        /*01ae*/ 	.byte	0x10
	.zero		1


	//   ....[5]....
        /*01b0*/ 	.word	0x00003410
        /*01b4*/ 	.word	0x000000ff
        /*01b8*/ 	.word	0x00003008
        /*01bc*/ 	.short	0x0108
        /*01be*/ 	.byte	0x10
	.zero		1


	//   ....[6]....
        /*01c0*/ 	.word	0x00003ea0
        /*01c4*/ 	.word	0x000000ff
        /*01c8*/ 	.word	0x00000000
        /*01cc*/ 	.short	0x010a
        /*01ce*/ 	.byte	0x0e
	.zero		1


	//   ....[7]....
        /*01d0*/ 	.word	0x00003ed0
        /*01d4*/ 	.word	0x000000ff
        /*01d8*/ 	.word	0x00000000
        /*01dc*/ 	.short	0x010a
        /*01de*/ 	.byte	0x0e
	.zero		1


	//----- nvinfo : EIATTR_NUM_MBARRIERS
	.align		4
.L_56:
        /*01e0*/ 	.byte	0x03, 0x38
        /*01e2*/ 	.short	0x0002


	//----- nvinfo : EIATTR_EXIT_INSTR_OFFSETS
	.align		4
        /*01e4*/ 	.byte	0x04, 0x1c
        /*01e6*/ 	.short	(.L_58 - .L_57)


	//   ....[0]....
.L_57:
        /*01e8*/ 	.word	0x00003e90


	//----- nvinfo : EIATTR_REQNTID
	.align		4
.L_58:
        /*01ec*/ 	.byte	0x04, 0x10
        /*01ee*/ 	.short	(.L_60 - .L_59)
.L_59:
        /*01f0*/ 	.word	0x00000080
        /*01f4*/ 	.word	0x00000001
        /*01f8*/ 	.word	0x00000001


	//----- nvinfo : EIATTR_CRS_STACK_SIZE
	.align		4
.L_60:
        /*01fc*/ 	.byte	0x04, 0x1e
        /*01fe*/ 	.short	(.L_62 - .L_61)
.L_61:
        /*0200*/ 	.word	0x00000000


	//----- nvinfo : EIATTR_CBANK_PARAM_SIZE
	.align		4
.L_62:
        /*0204*/ 	.byte	0x03, 0x19
        /*0206*/ 	.short	0x0050


	//----- nvinfo : EIATTR_PARAM_CBANK
	.align		4
        /*0208*/ 	.byte	0x04, 0x0a
        /*020a*/ 	.short	(.L_64 - .L_63)
	.align		4
.L_63:
        /*020c*/ 	.word	index@(.nv.constant0.matmul_kernel)
        /*0210*/ 	.short	0x0380
        /*0212*/ 	.short	0x0050


	//----- nvinfo : EIATTR_SW_WAR
	.align		4
.L_64:
        /*0214*/ 	.byte	0x04, 0x36
        /*0216*/ 	.short	(.L_66 - .L_65)
.L_65:
        /*0218*/ 	.word	0x00000008
.L_66:


//--------------------- .nv.compat                --------------------------
	.section	.nv.compat,"",@"SHT_CUDA_COMPAT_INFO"
	.align	4
        /*0000*/ 	.byte	0x02, 0x02, 0x02, 0x00, 0x02, 0x05, 0x05, 0x00, 0x02, 0x03, 0x00, 0x00, 0x02, 0x06, 0x01, 0x00


//--------------------- .nv.callgraph             --------------------------
	.section	.nv.callgraph,"",@"SHT_CUDA_CALLGRAPH"
	.align	4
	.sectionentsize	8
	.align		4
        /*0000*/ 	.word	0x00000000
	.align		4
        /*0004*/ 	.word	0xffffffff
	.align		4
        /*0008*/ 	.word	0x00000000
	.align		4
        /*000c*/ 	.word	0xfffffffe
	.align		4
        /*0010*/ 	.word	0x00000000
	.align		4
        /*0014*/ 	.word	0xfffffffd
	.align		4
        /*0018*/ 	.word	0x00000000
	.align		4
        /*001c*/ 	.word	0xfffffffc


//--------------------- .text.matmul_kernel       --------------------------
	.section	.text.matmul_kernel,"ax",@progbits
	.align	128
        .global         matmul_kernel
        .type           matmul_kernel,@function
        .size           matmul_kernel,(.L_x_20 - matmul_kernel)
        .other          matmul_kernel,@"STO_CUDA_ENTRY STV_DEFAULT"
matmul_kernel:
.text.matmul_kernel:
[----:B------:R-:W0:Y:S01]  /*0000*/  LDC R1, c[0x0][0x37c] ;  /* 0x0000df00ff017b82 */ /* 0x000e220000000800 */
[----:B------:R-:W1:Y:S01]  /*0010*/  S2R R20, SR_TID.X ;  /* 0x0000000000147919 */ /* 0x000e620000002100 */
[----:B------:R-:W2:Y:S01]  /*0020*/  LDCU.64 UR28, c[0x0][0x358] ;  /* 0x00006b00ff1c77ac */ /* 0x000ea20008000a00 */
[----:B-1----:R-:W-:-:S13]  /*0030*/  ISETP.GE.U32.AND P0, PT, R20, 0x20, PT ;  /* 0x000000201400780c */ /* 0x002fda0003f06070 */
[----:B------:R-:W-:Y:S02]  /*0040*/  VOTEU.ANY UP0, P0 ;  /* 0x0000000000ff7886 */ /* 0x000fe40000000100 */
[----:B0-2---:R-:W-:Y:S05]  /*0050*/  BRA.U UP0, `(.L_x_0) ;  /* 0x0000000100b47547 */ /* 0x005fea000b800000 */
[----:B------:R-:W0:Y:S01]  /*0060*/  S2UR UR6, SR_CgaCtaId ;  /* 0x00000000000679c3 */ /* 0x000e220000008800 */
[----:B------:R-:W-:Y:S01]  /*0070*/  NOP ;  /* 0x0000000000007918 */ /* 0x000fe20000000000 */
[----:B------:R-:W-:Y:S02]  /*0080*/  UMOV UR4, 0x40 ;  /* 0x0000004000047882 */ /* 0x000fe40000000000 */
[----:B0-----:R-:W-:-:S09]  /*0090*/  ULEA UR4, UR6, UR4, 0x18 ;  /* 0x0000000406047291 */ /* 0x001fd2000f8ec0ff */
[----:B------:R-:W0:Y:S01]  /*00a0*/  LDS.U8 R0, [UR4] ;  /* 0x00000004ff007984 */ /* 0x000e220008000000 */
[----:B------:R-:W-:Y:S02]  /*00b0*/  UMOV UR4, 0x400 ;  /* 0x0000040000047882 */ /* 0x000fe40000000000 */
[----:B------:R-:W-:Y:S01]  /*00c0*/  ULEA UR4, UR6, UR4, 0x18 ;  /* 0x0000000406047291 */ /* 0x000fe2000f8ec0ff */
[----:B0-----:R-:W-:-:S13]  /*00d0*/  ISETP.NE.AND P0, PT, R0, RZ, PT ;  /* 0x000000ff0000720c */ /* 0x001fda0003f05270 */
[----:B------:R-:W-:Y:S05]  /*00e0*/  @P0 BRA `(.L_x_1) ;  /* 0x0000000000780947 */ /* 0x000fea0003800000 */
[----:B------:R-:W-:-:S13]  /*00f0*/  ELECT P0, URZ, PT ;  /* 0x0000000000ff782f */ /* 0x000fda0003800000 */
[----:B------:R-:W-:Y:S05]  /*0100*/  @!P0 BRA `(.L_x_2) ;  /* 0x0000000000808947 */ /* 0x000fea0003800000 */
[----:B------:R-:W-:Y:S01]  /*0110*/  UMOV UR5, 0x1 ;  /* 0x0000000100057882 */ /* 0x000fe20000000000 */
[----:B------:R-:W-:-:S04]  /*0120*/  IMAD.MOV.U32 R4, RZ, RZ, 0x1 ;  /* 0x00000001ff047424 */ /* 0x000fc800078e00ff */
[----:B------:R-:W-:Y:S04]  /*0130*/  DEPBAR.LE SB0, 0x36 ;  /* 0x00008d800000791a */ /* 0x000fe80000000000 */
[----:B------:R-:W0:Y:S02]  /*0140*/  UTCATOMSWS.FIND_AND_SET.ALIGN UP1, UR5, UR5 ;  /* 0x00000005000575e3 */ /* 0x000e240008020800 */
[----:B0-----:R-:W-:-:S04]  /*0150*/  PLOP3.LUT P0, PT, PT, PT, UP1, 0x80, 0x8 ;  /* 0x000000000008781c */ /* 0x001fc80003f0f018 */
[----:B------:R-:W-:-:S04]  /*0160*/  SEL R0, RZ, 0xffffffff, !P0 ;  /* 0xffffffffff007807 */ /* 0x000fc80004000000 */
[----:B------:R-:W-:Y:S01]  /*0170*/  ISETP.NE.AND P0, PT, R0, RZ, PT ;  /* 0x000000ff0000720c */ /* 0x000fe20003f05270 */
[----:B------:R-:W-:-:S12]  /*0180*/  IMAD.U32 R0, RZ, RZ, UR5 ;  /* 0x00000005ff007e24 */ /* 0x000fd8000f8e00ff */
[----:B------:R-:W-:Y:S05]  /*0190*/  @P0 BRA `(.L_x_3) ;  /* 0x0000000000240947 */ /* 0x000fea0003800000 */
.L_x_4:
[----:B------:R-:W-:Y:S05]  /*01a0*/  NANOSLEEP 0x64 ;  /* 0x000000640000795d */ /* 0x000fea0003800000 */
[----:B------:R-:W-:-:S05]  /*01b0*/  UMOV UR5, 0x1 ;  /* 0x0000000100057882 */ /* 0x000fca0000000000 */
[----:B------:R-:W-:Y:S04]  /*01c0*/  DEPBAR.LE SB0, 0x36 ;  /* 0x00008d800000791a */ /* 0x000fe80000000000 */
[----:B------:R-:W0:Y:S02]  /*01d0*/  UTCATOMSWS.FIND_AND_SET.ALIGN UP1, UR5, UR5 ;  /* 0x00000005000575e3 */ /* 0x000e240008020800 */
[----:B0-----:R-:W-:-:S04]  /*01e0*/  PLOP3.LUT P0, PT, PT, PT, UP1, 0x80, 0x8 ;  /* 0x000000000008781c */ /* 0x001fc80003f0f018 */
[----:B------:R-:W-:-:S04]  /*01f0*/  SEL R0, RZ, 0xffffffff, !P0 ;  /* 0xffffffffff007807 */ /* 0x000fc80004000000 */
[----:B------:R-:W-:Y:S01]  /*0200*/  ISETP.NE.AND P0, PT, R0, RZ, PT ;  /* 0x000000ff0000720c */ /* 0x000fe20003f05270 */
[----:B------:R-:W-:-:S12]  /*0210*/  IMAD.U32 R0, RZ, RZ, UR5 ;  /* 0x00000005ff007e24 */ /* 0x000fd8000f8e00ff */
[----:B------:R-:W-:Y:S05]  /*0220*/  @!P0 BRA `(.L_x_4) ;  /* 0xfffffffc00dc8947 */ /* 0x000fea000383ffff */
.L_x_3:
[----:B------:R-:W-:Y:S01]  /*0230*/  VIADD R3, R0, 0x10 ;  /* 0x0000001000037836 */ /* 0x000fe20000000000 */
[----:B------:R-:W-:Y:S01]  /*0240*/  UMOV UR5, 0x50 ;  /* 0x0000005000057882 */ /* 0x000fe20000000000 */
[----:B------:R-:W-:Y:S01]  /*0250*/  SHF.L.U32 R2, R4, R0, RZ ;  /* 0x0000000004027219 */ /* 0x000fe200000006ff */
[----:B------:R-:W-:Y:S01]  /*0260*/  ULEA UR5, UR6, UR5, 0x18 ;  /* 0x0000000506057291 */ /* 0x000fe2000f8ec0ff */
[----:B------:R-:W-:Y:S01]  /*0270*/  IMAD.SHL.U32 R0, R0, 0x20, RZ ;  /* 0x0000002000007824 */ /* 0x000fe200078e00ff */
[----:B------:R-:W-:-:S04]  /*0280*/  SHF.L.U32 R3, R4, R3, RZ ;  /* 0x0000000304037219 */ /* 0x000fc800000006ff */
[----:B------:R-:W-:-:S05]  /*0290*/  LOP3.LUT R2, R3, R2, RZ, 0xfc, !PT ;  /* 0x0000000203027212 */ /* 0x000fca00078efcff */
[----:B------:R0:W-:Y:S04]  /*02a0*/  ATOMS.OR RZ, [UR5], R2 ;  /* 0x00000002ffff798c */ /* 0x0001e8000b000005 */
[----:B------:R0:W-:Y:S01]  /*02b0*/  STS [UR4], R0 ;  /* 0x00000000ff007988 */ /* 0x0001e20008000804 */
[----:B------:R-:W-:Y:S05]  /*02c0*/  BRA `(.L_x_2) ;  /* 0x0000000000107947 */ /* 0x000fea0003800000 */
.L_x_1:
[----:B------:R-:W-:Y:S01]  /*02d0*/  IMAD.MOV.U32 R0, RZ, RZ, -0x1 ;  /* 0xffffffffff007424 */ /* 0x000fe200078e00ff */
[----:B------:R-:W-:-:S04]  /*02e0*/  MOV R2, 0x310 ;  /* 0x0000031000027802 */ /* 0x000fc80000000f00 */
[----:B------:R0:W-:Y:S03]  /*02f0*/  STS [UR4], R0 ;  /* 0x00000000ff007988 */ /* 0x0001e60008000804 */
[----:B0-----:R-:W-:Y:S05]  /*0300*/  CALL.REL.NOINC `($__internal_1_$__cuda_sm10x_tcgen05_guardrail_trap_phase_invalid_during_alloc) ;  /* 0x0000003c00087944 */ /* 0x001fea0003c00000 */
.L_x_2:
[----:B------:R-:W-:Y:S05]  /*0310*/  WARPSYNC.ALL ;  /* 0x0000000000007948 */ /* 0x000fea0003800000 */
[----:B------:R-:W-:Y:S01]  /*0320*/  NOP ;  /* 0x0000000000007918 */ /* 0x000fe20000000000 */
.L_x_0:
[----:B------:R-:W1:Y:S08]  /*0330*/  LDC.64 R12, c[0x0][0x398] ;  /* 0x0000e600ff0c7b82 */ /* 0x000e700000000a00 */
[----:B------:R-:W2:Y:S02]  /*0340*/  S2UR UR5, SR_CgaSize ;  /* 0x00000000000579c3 */ /* 0x000ea40000008a00 */
[----:B--2---:R-:W-:-:S12]  /*0350*/  UIMAD UR5, UR5, -0xa0, URZ ;  /* 0xffffff60050578a4 */ /* 0x004fd8000f8e02ff */
[----:B------:R-:W2:Y:S01]  /*0360*/  LDCU UR5, c[0x0][UR5+0x2b0] ;  /* 0x00005600050577ac */ /* 0x000ea20008000800 */
[----:B------:R-:W3:Y:S01]  /*0370*/  LDCU.128 UR12, c[0x0][0x3a0] ;  /* 0x00007400ff0c77ac */ /* 0x000ee20008000c00 */
[----:B------:R-:W4:Y:S01]  /*0380*/  S2UR UR4, SR_CTAID.X ;  /* 0x00000000000479c3 */ /* 0x000f220000002500 */
[----:B---3--:R-:W-:Y:S01]  /*0390*/  UIADD3 UR30, UPT, UPT, UR12, 0x1f, URZ ;  /* 0x0000001f0c1e7890 */ /* 0x008fe2000fffe0ff */
[----:B01----:R-:W-:-:S03]  /*03a0*/  VIADD R0, R13, 0x7f ;  /* 0x0000007f0d007836 */ /* 0x003fc60000000000 */
[----:B------:R-:W-:Y:S02]  /*03b0*/  UISETP.GT.AND UP1, UPT, UR30, 0x1f, UPT ;  /* 0x0000001f1e00788c */ /* 0x000fe4000bf24270 */
[----:B------:R-:W-:Y:S02]  /*03c0*/  SHF.R.S32.HI R3, RZ, 0x1f, R0 ;  /* 0x0000001fff037819 */ /* 0x000fe40000011400 */
[----:B----4-:R-:W-:Y:S01]  /*03d0*/  I2FP.F32.U32 R5, UR4 ;  /* 0x0000000400057c45 */ /* 0x010fe20008201000 */
[----:B------:R-:W0:Y:S01]  /*03e0*/  S2UR UR4, SR_CgaCtaId ;  /* 0x00000000000479c3 */ /* 0x000e220000008800 */
[----:B------:R-:W-:-:S07]  /*03f0*/  LEA.HI R3, R3, R0, RZ, 0x7 ;  /* 0x0000000003037211 */ /* 0x000fce00078f38ff */
[----:B------:R-:W-:Y:S01]  /*0400*/  BAR.SYNC.DEFER_BLOCKING 0x0 ;  /* 0x0000000000007b1d */ /* 0x000fe20000010000 */
[----:B------:R-:W-:Y:S01]  /*0410*/  PLOP3.LUT P3, PT, PT, PT, UP1, 0x80, 0x8 ;  /* 0x000000000008781c */ /* 0x000fe20003f6f018 */
[----:B--2---:R-:W-:Y:S01]  /*0420*/  FMUL R5, R5, UR5 ;  /* 0x0000000505057c20 */ /* 0x004fe20008400000 */
[----:B------:R-:W-:-:S05]  /*0430*/  SHF.R.S32.HI R3, RZ, 0x7, R3 ;  /* 0x00000007ff037819 */ /* 0x000fca0000011403 */
[----:B------:R-:W-:Y:S01]  /*0440*/  IMAD.SHL.U32 R4, R3, 0x8, RZ ;  /* 0x0000000803047824 */ /* 0x000fe200078e00ff */
[----:B------:R-:W-:Y:S04]  /*0450*/  F2I.U32.TRUNC.NTZ R5, R5 ;  /* 0x0000000500057305 */ /* 0x000fe8000020f000 */
[----:B------:R-:W-:-:S04]  /*0460*/  IABS R7, R4 ;  /* 0x0000000400077213 */ /* 0x000fc80000000000 */
[----:B------:R-:W1:Y:S08]  /*0470*/  I2F.RP R0, R7 ;  /* 0x0000000700007306 */ /* 0x000e700000209400 */
[----:B-1----:R-:W1:Y:S02]  /*0480*/  MUFU.RCP R0, R0 ;  /* 0x0000000000007308 */ /* 0x002e640000001000 */
[----:B-1----:R-:W-:Y:S01]  /*0490*/  VIADD R2, R0, 0xffffffe ;  /* 0x0ffffffe00027836 */ /* 0x002fe20000000000 */
[----:B------:R-:W-:-:S05]  /*04a0*/  IABS R0, R5 ;  /* 0x0000000500007213 */ /* 0x000fca0000000000 */
[----:B------:R1:W2:Y:S02]  /*04b0*/  F2I.FTZ.U32.TRUNC.NTZ R3, R2 ;  /* 0x0000000200037305 */ /* 0x0002a4000021f000 */
[----:B-1----:R-:W-:Y:S02]  /*04c0*/  IMAD.MOV.U32 R2, RZ, RZ, RZ ;  /* 0x000000ffff027224 */ /* 0x002fe400078e00ff */
[----:B--2---:R-:W-:-:S04]  /*04d0*/  IMAD.MOV R6, RZ, RZ, -R3 ;  /* 0x000000ffff067224 */ /* 0x004fc800078e0a03 */
[----:B------:R-:W-:Y:S01]  /*04e0*/  IMAD R9, R6, R7, RZ ;  /* 0x0000000706097224 */ /* 0x000fe200078e02ff */
[----:B------:R-:W-:-:S03]  /*04f0*/  IABS R6, R4 ;  /* 0x0000000400067213 */ /* 0x000fc60000000000 */
[----:B------:R-:W-:-:S04]  /*0500*/  IMAD.HI.U32 R3, R3, R9, R2 ;  /* 0x0000000903037227 */ /* 0x000fc800078e0002 */
[----:B------:R-:W-:Y:S02]  /*0510*/  IMAD.MOV R2, RZ, RZ, -R6 ;  /* 0x000000ffff027224 */ /* 0x000fe400078e0a06 */
[----:B------:R-:W-:-:S04]  /*0520*/  IMAD.HI.U32 R3, R3, R0, RZ ;  /* 0x0000000003037227 */ /* 0x000fc800078e00ff */
[----:B------:R-:W-:-:S05]  /*0530*/  IMAD R0, R3, R2, R0 ;  /* 0x0000000203007224 */ /* 0x000fca00078e0200 */
[----:B------:R-:W-:-:S13]  /*0540*/  ISETP.GT.U32.AND P1, PT, R7, R0, PT ;  /* 0x000000000700720c */ /* 0x000fda0003f24070 */
[----:B------:R-:W-:Y:S02]  /*0550*/  @!P1 IMAD.IADD R0, R0, 0x1, -R7 ;  /* 0x0000000100009824 */ /* 0x000fe400078e0a07 */
[----:B------:R-:W-:Y:S01]  /*0560*/  @!P1 VIADD R3, R3, 0x1 ;  /* 0x0000000103039836 */ /* 0x000fe20000000000 */
[----:B------:R-:W-:Y:S02]  /*0570*/  ISETP.NE.AND P1, PT, R4, RZ, PT ;  /* 0x000000ff0400720c */ /* 0x000fe40003f25270 */
[----:B------:R-:W-:Y:S02]  /*0580*/  ISETP.GE.U32.AND P0, PT, R0, R7, PT ;  /* 0x000000070000720c */ /* 0x000fe40003f06070 */
[----:B------:R-:W-:-:S04]  /*0590*/  LOP3.LUT R0, R5, R4, RZ, 0x3c, !PT ;  /* 0x0000000405007212 */ /* 0x000fc800078e3cff */
[----:B------:R-:W-:Y:S01]  /*05a0*/  ISETP.GE.AND P2, PT, R0, RZ, PT ;  /* 0x000000ff0000720c */ /* 0x000fe20003f46270 */
[----:B------:R-:W-:-:S06]  /*05b0*/  VIADD R0, R12, 0x3f ;  /* 0x0000003f0c007836 */ /* 0x000fcc0000000000 */
[----:B------:R-:W-:-:S04]  /*05c0*/  @P0 VIADD R3, R3, 0x1 ;  /* 0x0000000103030836 */ /* 0x000fc80000000000 */
[----:B------:R-:W-:Y:S01]  /*05d0*/  IMAD.MOV.U32 R2, RZ, RZ, R3 ;  /* 0x000000ffff027224 */ /* 0x000fe200078e0003 */
[----:B------:R-:W-:-:S03]  /*05e0*/  SHF.R.S32.HI R3, RZ, 0x1f, R0 ;  /* 0x0000001fff037819 */ /* 0x000fc60000011400 */
[----:B------:R-:W-:Y:S01]  /*05f0*/  @!P2 IMAD.MOV R2, RZ, RZ, -R2 ;  /* 0x000000ffff02a224 */ /* 0x000fe200078e0a02 */
[----:B------:R-:W-:Y:S02]  /*0600*/  @!P1 LOP3.LUT R2, RZ, R4, RZ, 0x33, !PT ;  /* 0x00000004ff029212 */ /* 0x000fe400078e33ff */
[----:B------:R-:W-:-:S03]  /*0610*/  LEA.HI R3, R3, R0, RZ, 0x6 ;  /* 0x0000000003037211 */ /* 0x000fc600078f30ff */
[----:B------:R-:W-:Y:S02]  /*0620*/  IMAD.SHL.U32 R8, R2, 0x8, RZ ;  /* 0x0000000802087824 */ /* 0x000fe400078e00ff */
[----:B------:R-:W-:-:S03]  /*0630*/  IMAD.MOV R2, RZ, RZ, -R2 ;  /* 0x000000ffff027224 */ /* 0x000fc600078e0a02 */
[----:B------:R-:W-:Y:S01]  /*0640*/  LEA.HI.SX32 R3, R3, -R8, 0x1a ;  /* 0x8000000803037211 */ /* 0x000fe200078fd2ff */
[----:B------:R-:W-:-:S03]  /*0650*/  IMAD R10, R4, R2, R5 ;  /* 0x00000002040a7224 */ /* 0x000fc600078e0205 */
[----:B------:R-:W-:Y:S02]  /*0660*/  VIMNMX R11, PT, PT, R3, 0x8, PT ;  /* 0x00000008030b7848 */ /* 0x000fe40003fe0100 */
[----:B------:R-:W-:Y:S02]  /*0670*/  IABS R7, R10 ;  /* 0x0000000a00077213 */ /* 0x000fe40000000000 */
[-C--:B------:R-:W-:Y:S02]  /*0680*/  IABS R9, R11.reuse ;  /* 0x0000000b00097213 */ /* 0x080fe40000000000 */
[----:B------:R-:W-:Y:S02]  /*0690*/  IABS R4, R11 ;  /* 0x0000000b00047213 */ /* 0x000fe40000000000 */
[----:B------:R-:W1:Y:S08]  /*06a0*/  I2F.RP R0, R9 ;  /* 0x0000000900007306 */ /* 0x000e700000209400 */
[----:B-1----:R-:W1:Y:S02]  /*06b0*/  MUFU.RCP R0, R0 ;  /* 0x0000000000007308 */ /* 0x002e640000001000 */
[----:B-1----:R-:W-:-:S02]  /*06c0*/  VIADD R3, R0, 0xffffffe ;  /* 0x0ffffffe00037836 */ /* 0x002fc40000000000 */
[----:B------:R-:W-:Y:S01]  /*06d0*/  IMAD.MOV R0, RZ, RZ, -R4 ;  /* 0x000000ffff007224 */ /* 0x000fe200078e0a04 */
[----:B------:R-:W-:-:S03]  /*06e0*/  IABS R4, R13 ;  /* 0x0000000d00047213 */ /* 0x000fc60000000000 */
[----:B------:R-:W1:Y:S02]  /*06f0*/  F2I.FTZ.U32.TRUNC.NTZ R3, R3 ;  /* 0x0000000300037305 */ /* 0x000e64000021f000 */
[----:B-1----:R-:W-:-:S04]  /*0700*/  IMAD.MOV R6, RZ, RZ, -R3 ;  /* 0x000000ffff067224 */ /* 0x002fc800078e0a03 */
[----:B------:R-:W-:Y:S01]  /*0710*/  IMAD.MOV.U32 R2, RZ, RZ, R6 ;  /* 0x000000ffff027224 */ /* 0x000fe200078e0006 */
[----:B------:R-:W-:-:S03]  /*0720*/  IABS R6, R12 ;  /* 0x0000000c00067213 */ /* 0x000fc60000000000 */
[----:B------:R-:W-:Y:S02]  /*0730*/  IMAD R5, R2, R9, RZ ;  /* 0x0000000902057224 */ /* 0x000fe400078e02ff */
[----:B------:R-:W-:-:S04]  /*0740*/  IMAD.MOV.U32 R2, RZ, RZ, RZ ;  /* 0x000000ffff027224 */ /* 0x000fc800078e00ff */
[----:B------:R-:W-:Y:S02]  /*0750*/  IMAD.HI.U32 R2, R3, R5, R2 ;  /* 0x0000000503027227 */ /* 0x000fe400078e0002 */
[----:B------:R-:W1:Y:S01]  /*0760*/  I2F.RP R3, R6 ;  /* 0x0000000600037306 */ /* 0x000e620000209400 */
[----:B------:R-:W2:Y:S03]  /*0770*/  S2R R5, SR_CgaCtaId ;  /* 0x0000000000057919 */ /* 0x000ea60000008800 */
[----:B------:R-:W-:-:S04]  /*0780*/  IMAD.HI.U32 R2, R2, R7, RZ ;  /* 0x0000000702027227 */ /* 0x000fc800078e00ff */
[----:B------:R-:W-:Y:S02]  /*0790*/  IMAD R0, R2, R0, R7 ;  /* 0x0000000002007224 */ /* 0x000fe400078e0207 */
[----:B------:R-:W3:Y:S03]  /*07a0*/  I2F.RP R7, R4 ;  /* 0x0000000400077306 */ /* 0x000ee60000209400 */
[----:B------:R-:W-:-:S05]  /*07b0*/  ISETP.GT.U32.AND P1, PT, R9, R0, PT ;  /* 0x000000000900720c */ /* 0x000fca0003f24070 */
[----:B-1----:R-:W1:Y:S08]  /*07c0*/  MUFU.RCP R3, R3 ;  /* 0x0000000300037308 */ /* 0x002e700000001000 */
[----:B------:R-:W-:Y:S01]  /*07d0*/  @!P1 IMAD.IADD R0, R0, 0x1, -R9 ;  /* 0x0000000100009824 */ /* 0x000fe200078e0a09 */
[----:B---3--:R-:W3:Y:S01]  /*07e0*/  MUFU.RCP R7, R7 ;  /* 0x0000000700077308 */ /* 0x008ee20000001000 */
[----:B------:R-:W-:Y:S01]  /*07f0*/  @!P1 VIADD R2, R2, 0x1 ;  /* 0x0000000102029836 */ /* 0x000fe20000000000 */
[----:B------:R-:W-:-:S02]  /*0800*/  ISETP.NE.AND P1, PT, R11, RZ, PT ;  /* 0x000000ff0b00720c */ /* 0x000fc40003f25270 */
[----:B------:R-:W-:Y:S02]  /*0810*/  ISETP.GE.U32.AND P0, PT, R0, R9, PT ;  /* 0x000000090000720c */ /* 0x000fe40003f06070 */
[----:B------:R-:W-:Y:S01]  /*0820*/  LOP3.LUT R0, R10, R11, RZ, 0x3c, !PT ;  /* 0x0000000b0a007212 */ /* 0x000fe200078e3cff */
[----:B-1----:R-:W-:-:S03]  /*0830*/  VIADD R3, R3, 0xffffffe ;  /* 0x0ffffffe03037836 */ /* 0x002fc60000000000 */
[----:B------:R-:W-:Y:S02]  /*0840*/  ISETP.GE.AND P2, PT, R0, RZ, PT ;  /* 0x000000ff0000720c */ /* 0x000fe40003f46270 */
[----:B------:R-:W-:Y:S01]  /*0850*/  MOV R0, 0x400 ;  /* 0x0000040000007802 */ /* 0x000fe20000000f00 */
[----:B------:R1:W4:Y:S03]  /*0860*/  F2I.FTZ.U32.TRUNC.NTZ R9, R3 ;  /* 0x0000000300097305 */ /* 0x000326000021f000 */
[----:B------:R-:W-:Y:S01]  /*0870*/  R2UR UR16, R0 ;  /* 0x00000000001072ca */ /* 0x000fe200000e0000 */
[----:B------:R-:W-:Y:S02]  /*0880*/  @P0 VIADD R2, R2, 0x1 ;  /* 0x0000000102020836 */ /* 0x000fe40000000000 */
[----:B---3--:R-:W-:Y:S02]  /*0890*/  VIADD R7, R7, 0xffffffe ;  /* 0x0ffffffe07077836 */ /* 0x008fe40000000000 */
[----:B------:R-:W-:Y:S01]  /*08a0*/  IMAD.MOV.U32 R14, RZ, RZ, R2 ;  /* 0x000000ffff0e7224 */ /* 0x000fe200078e0002 */
[----:B------:R-:W-:-:S02]  /*08b0*/  SHF.R.U32.HI R2, RZ, 0x5, R20 ;  /* 0x00000005ff027819 */ /* 0x000fc40000011614 */
[----:B-1----:R-:W-:Y:S01]  /*08c0*/  LOP3.LUT R3, R20, 0x3f, RZ, 0xc0, !PT ;  /* 0x0000003f14037812 */ /* 0x002fe200078ec0ff */
[----:B------:R-:W-:Y:S01]  /*08d0*/  @!P2 IMAD.MOV R14, RZ, RZ, -R14 ;  /* 0x000000ffff0ea224 */ /* 0x000fe200078e0a0e */
[----:B------:R-:W-:Y:S02]  /*08e0*/  @!P1 LOP3.LUT R14, RZ, R11, RZ, 0x33, !PT ;  /* 0x0000000bff0e9212 */ /* 0x000fe400078e33ff */
[----:B------:R-:W-:Y:S01]  /*08f0*/  R2UR UR7, R2 ;  /* 0x00000000020772ca */ /* 0x000fe200000e0000 */
[----:B0-----:R-:W-:Y:S01]  /*0900*/  ULEA UR16, UR4, UR16, 0x18 ;  /* 0x0000001004107291 */ /* 0x001fe2000f8ec0ff */
[----:B----4-:R-:W-:Y:S02]  /*0910*/  IMAD.MOV R15, RZ, RZ, -R9 ;  /* 0x000000ffff0f7224 */ /* 0x010fe400078e0a09 */
[----:B------:R-:W-:-:S04]  /*0920*/  IMAD.MOV R0, RZ, RZ, -R14 ;  /* 0x000000ffff007224 */ /* 0x000fc800078e0a0e */
[----:B------:R-:W-:Y:S02]  /*0930*/  IMAD R0, R11, R0, R10 ;  /* 0x000000000b007224 */ /* 0x000fe400078e020a */
[----:B------:R-:W0:Y:S01]  /*0940*/  LDS R18, [UR16] ;  /* 0x00000010ff127984 */ /* 0x000e220008000800 */
[----:B------:R2:W1:Y:S01]  /*0950*/  F2I.FTZ.U32.TRUNC.NTZ R11, R7 ;  /* 0x00000007000b7305 */ /* 0x000462000021f000 */
[----:B------:R-:W-:Y:S02]  /*0960*/  IMAD.IADD R0, R8, 0x1, R0 ;  /* 0x0000000108007824 */ /* 0x000fe400078e0200 */
[----:B------:R-:W-:Y:S02]  /*0970*/  IMAD.MOV.U32 R8, RZ, RZ, RZ ;  /* 0x000000ffff087224 */ /* 0x000fe400078e00ff */
[----:B------:R-:W-:Y:S01]  /*0980*/  IMAD R2, R0, 0x40, R3 ;  /* 0x0000004000027824 */ /* 0x000fe200078e0203 */
[----:B------:R-:W-:Y:S01]  /*0990*/  SHF.R.U32.HI R0, RZ, 0x6, R20 ;  /* 0x00000006ff007819 */ /* 0x000fe20000011614 */
[----:B------:R-:W-:Y:S01]  /*09a0*/  IMAD R3, R15, R6, RZ ;  /* 0x000000060f037224 */ /* 0x000fe200078e02ff */
[----:B--2---:R-:W-:-:S02]  /*09b0*/  LEA R7, R5, UR7, 0x5 ;  /* 0x0000000705077c11 */ /* 0x004fc4000f8e28ff */
[----:B------:R-:W-:Y:S01]  /*09c0*/  IABS R10, R2 ;  /* 0x00000002000a7213 */ /* 0x000fe20000000000 */
[----:B------:R-:W-:Y:S01]  /*09d0*/  IMAD.HI.U32 R8, R9, R3, R8 ;  /* 0x0000000309087227 */ /* 0x000fe200078e0008 */
[----:B------:R-:W-:Y:S01]  /*09e0*/  SGXT.U32 R3, R0, 0x1 ;  /* 0x000000010003781a */ /* 0x000fe20000000000 */
[----:B------:R-:W-:Y:S01]  /*09f0*/  BAR.SYNC.DEFER_BLOCKING 0x0 ;  /* 0x0000000000007b1d */ /* 0x000fe20000010000 */
[----:B------:R-:W-:Y:S01]  /*0a00*/  ISETP.GE.AND P1, PT, R2, RZ, PT ;  /* 0x000000ff0200720c */ /* 0x000fe20003f26270 */
[----:B------:R-:W-:Y:S01]  /*0a10*/  IMAD.MOV.U32 R9, RZ, RZ, R10 ;  /* 0x000000ffff097224 */ /* 0x000fe200078e000a */
[----:B------:R-:W-:Y:S01]  /*0a20*/  LOP3.LUT R16, R3, 0x8, RZ, 0xfc, !PT ;  /* 0x0000000803107812 */ /* 0x000fe200078efcff */
[----:B------:R-:W-:Y:S02]  /*0a30*/  IMAD.SHL.U32 R0, R14, 0x80, RZ ;  /* 0x000000800e007824 */ /* 0x000fe400078e00ff */
[----:B------:R-:W-:Y:S01]  /*0a40*/  IMAD.HI.U32 R8, R8, R9, RZ ;  /* 0x0000000908087227 */ /* 0x000fe200078e00ff */
[----:B------:R-:W-:-:S03]  /*0a50*/  ISETP.LT.AND P3, PT, R16, UR12, P3 ;  /* 0x0000000c10007c0c */ /* 0x000fc60009f61270 */
[----:B------:R-:W-:Y:S01]  /*0a60*/  IMAD.MOV R10, RZ, RZ, -R8 ;  /* 0x000000ffff0a7224 */ /* 0x000fe200078e0a08 */
[----:B------:R-:W-:Y:S01]  /*0a70*/  LOP3.LUT R8, R0, 0x63, R7, 0xf8, !PT ;  /* 0x0000006300087812 */ /* 0x000fe200078ef807 */
[----:B-1----:R-:W-:Y:S02]  /*0a80*/  IMAD.MOV R15, RZ, RZ, -R11 ;  /* 0x000000ffff0f7224 */ /* 0x002fe400078e0a0b */
[----:B------:R-:W-:Y:S01]  /*0a90*/  IMAD R7, R6, R10, R9 ;  /* 0x0000000a06077224 */ /* 0x000fe200078e0209 */
[C---:B------:R-:W-:Y:S01]  /*0aa0*/  LOP3.LUT R22, R8.reuse, 0x4, RZ, 0xfc, !PT ;  /* 0x0000000408167812 */ /* 0x040fe200078efcff */
[----:B------:R-:W-:Y:S01]  /*0ab0*/  IMAD R15, R15, R4, RZ ;  /* 0x000000040f0f7224 */ /* 0x000fe200078e02ff */
[----:B------:R-:W-:Y:S01]  /*0ac0*/  LOP3.LUT R24, R8, 0x8, RZ, 0xfc, !PT ;  /* 0x0000000808187812 */ /* 0x000fe200078efcff */
[----:B------:R-:W-:Y:S01]  /*0ad0*/  IMAD.MOV.U32 R10, RZ, RZ, RZ ;  /* 0x000000ffff0a7224 */ /* 0x000fe200078e00ff */
[----:B------:R-:W-:Y:S02]  /*0ae0*/  ISETP.GT.U32.AND P0, PT, R6, R7, PT ;  /* 0x000000070600720c */ /* 0x000fe40003f04070 */
[----:B------:R-:W-:Y:S01]  /*0af0*/  IABS R17, R24 ;  /* 0x0000001800117213 */ /* 0x000fe20000000000 */
[----:B------:R-:W-:Y:S01]  /*0b00*/  IMAD.HI.U32 R10, R11, R15, R10 ;  /* 0x0000000f0b0a7227 */ /* 0x000fe200078e000a */
[----:B------:R-:W-:-:S02]  /*0b10*/  IABS R15, R22 ;  /* 0x00000016000f7213 */ /* 0x000fc40000000000 */
[----:B------:R-:W-:Y:S02]  /*0b20*/  LOP3.LUT R26, R8, 0xc, RZ, 0xfc, !PT ;  /* 0x0000000c081a7812 */ /* 0x000fe400078efcff */
[----:B0-----:R-:W-:Y:S01]  /*0b30*/  R2UR UR17, R18 ;  /* 0x00000000121172ca */ /* 0x001fe200000e0000 */
[----:B------:R-:W-:Y:S01]  /*0b40*/  IMAD.HI.U32 R9, R10, R15, RZ ;  /* 0x0000000f0a097227 */ /* 0x000fe200078e00ff */
[----:B------:R-:W-:Y:S02]  /*0b50*/  IABS R19, R26 ;  /* 0x0000001a00137213 */ /* 0x000fe40000000000 */
[C---:B------:R-:W-:Y:S01]  /*0b60*/  LOP3.LUT R28, R8.reuse, 0x10, RZ, 0xfc, !PT ;  /* 0x00000010081c7812 */ /* 0x040fe200078efcff */
[----:B------:R-:W-:Y:S01]  /*0b70*/  @!P0 IMAD.IADD R7, R7, 0x1, -R6 ;  /* 0x0000000107078824 */ /* 0x000fe200078e0a06 */
[----:B------:R-:W-:Y:S01]  /*0b80*/  LOP3.LUT R29, R8, 0x14, RZ, 0xfc, !PT ;  /* 0x00000014081d7812 */ /* 0x000fe200078efcff */
[----:B------:R-:W-:Y:S01]  /*0b90*/  IMAD.HI.U32 R11, R10, R17, RZ ;  /* 0x000000110a0b7227 */ /* 0x000fe200078e00ff */
[----:B------:R-:W-:-:S02]  /*0ba0*/  IABS R21, R28 ;  /* 0x0000001c00157213 */ /* 0x000fc40000000000 */
[----:B------:R-:W-:Y:S01]  /*0bb0*/  ISETP.GT.U32.AND P0, PT, R6, R7, PT ;  /* 0x000000070600720c */ /* 0x000fe20003f04070 */
[----:B------:R-:W-:Y:S01]  /*0bc0*/  IMAD.MOV R16, RZ, RZ, -R9 ;  /* 0x000000ffff107224 */ /* 0x000fe200078e0a09 */
[----:B------:R-:W-:Y:S01]  /*0bd0*/  IABS R23, R29 ;  /* 0x0000001d00177213 */ /* 0x000fe20000000000 */
[----:B------:R-:W-:Y:S01]  /*0be0*/  IMAD.MOV R18, RZ, RZ, -R11 ;  /* 0x000000ffff127224 */ /* 0x000fe200078e0a0b */
[----:B------:R-:W-:Y:S01]  /*0bf0*/  LOP3.LUT R30, R8, 0x1c, RZ, 0xfc, !PT ;  /* 0x0000001c081e7812 */ /* 0x000fe200078efcff */
[----:B------:R-:W-:-:S03]  /*0c00*/  IMAD.HI.U32 R9, R10, R19, RZ ;  /* 0x000000130a097227 */ /* 0x000fc600078e00ff */
[----:B------:R-:W-:Y:S01]  /*0c10*/  IABS R27, R30 ;  /* 0x0000001e001b7213 */ /* 0x000fe20000000000 */
[C---:B------:R-:W-:Y:S01]  /*0c20*/  IMAD R11, R4.reuse, R16, R15 ;  /* 0x00000010040b7224 */ /* 0x040fe200078e020f */
[----:B------:R-:W-:Y:S01]  /*0c30*/  IABS R15, R8 ;  /* 0x00000008000f7213 */ /* 0x000fe20000000000 */
[----:B------:R-:W-:Y:S01]  /*0c40*/  IMAD R17, R4, R18, R17 ;  /* 0x0000001204117224 */ /* 0x000fe200078e0211 */
[----:B------:R-:W-:Y:S01]  /*0c50*/  LOP3.LUT R18, R8, 0x18, RZ, 0xfc, !PT ;  /* 0x0000001808127812 */ /* 0x000fe200078efcff */
[----:B------:R-:W-:Y:S01]  /*0c60*/  IMAD.MOV R9, RZ, RZ, -R9 ;  /* 0x000000ffff097224 */ /* 0x000fe200078e0a09 */
[----:B------:R-:W-:Y:S01]  /*0c70*/  ISETP.GT.U32.AND P2, PT, R4, R11, PT ;  /* 0x0000000b0400720c */ /* 0x000fe20003f44070 */
[----:B------:R-:W-:Y:S01]  /*0c80*/  IMAD.HI.U32 R14, R10, R21, RZ ;  /* 0x000000150a0e7227 */ /* 0x000fe200078e00ff */
[----:B------:R-:W-:Y:S02]  /*0c90*/  IABS R25, R18 ;  /* 0x0000001200197213 */ /* 0x000fe40000000000 */
[C---:B------:R-:W-:Y:S01]  /*0ca0*/  ISETP.GT.U32.AND P6, PT, R4.reuse, R17, PT ;  /* 0x000000110400720c */ /* 0x040fe20003fc4070 */
[----:B------:R-:W-:-:S02]  /*0cb0*/  IMAD R19, R4, R9, R19 ;  /* 0x0000000904137224 */ /* 0x000fc400078e0213 */
[----:B------:R-:W-:Y:S01]  /*0cc0*/  @!P0 IMAD.IADD R7, R7, 0x1, -R6 ;  /* 0x0000000107078824 */ /* 0x000fe200078e0a06 */
[----:B------:R-:W-:Y:S01]  /*0cd0*/  ISETP.NE.AND P0, PT, R12, RZ, PT ;  /* 0x000000ff0c00720c */ /* 0x000fe20003f05270 */
[----:B------:R-:W-:Y:S01]  /*0ce0*/  IMAD.MOV R14, RZ, RZ, -R14 ;  /* 0x000000ffff0e7224 */ /* 0x000fe200078e0a0e */
[----:B------:R-:W-:Y:S01]  /*0cf0*/  ISETP.GT.U32.AND P5, PT, R4, R19, PT ;  /* 0x000000130400720c */ /* 0x000fe20003fa4070 */
[----:B------:R-:W-:-:S04]  /*0d00*/  IMAD.HI.U32 R6, R10, R23, RZ ;  /* 0x000000170a067227 */ /* 0x000fc800078e00ff */
[----:B------:R-:W-:-:S04]  /*0d10*/  IMAD.HI.U32 R9, R10, R25, RZ ;  /* 0x000000190a097227 */ /* 0x000fc800078e00ff */
[C---:B------:R-:W-:Y:S02]  /*0d20*/  IMAD R21, R4.reuse, R14, R21 ;  /* 0x0000000e04157224 */ /* 0x040fe400078e0215 */
[----:B------:R-:W-:Y:S02]  /*0d30*/  IMAD.MOV R14, RZ, RZ, -R6 ;  /* 0x000000ffff0e7224 */ /* 0x000fe400078e0a06 */
[----:B------:R-:W-:Y:S01]  /*0d40*/  IMAD.MOV R9, RZ, RZ, -R9 ;  /* 0x000000ffff097224 */ /* 0x000fe200078e0a09 */
[----:B------:R-:W-:Y:S01]  /*0d50*/  ISETP.GT.U32.AND P4, PT, R4, R21, PT ;  /* 0x000000150400720c */ /* 0x000fe20003f84070 */
[----:B------:R-:W-:-:S04]  /*0d60*/  IMAD.HI.U32 R6, R10, R15, RZ ;  /* 0x0000000f0a067227 */ /* 0x000fc800078e00ff */
[----:B------:R-:W-:Y:S02]  /*0d70*/  IMAD.MOV.U32 R16, RZ, RZ, R7 ;  /* 0x000000ffff107224 */ /* 0x000fe400078e0007 */
[C---:B------:R-:W-:Y:S02]  /*0d80*/  IMAD R23, R4.reuse, R14, R23 ;  /* 0x0000000e04177224 */ /* 0x040fe400078e0217 */
[C---:B------:R-:W-:Y:S02]  /*0d90*/  IMAD R25, R4.reuse, R9, R25 ;  /* 0x0000000904197224 */ /* 0x040fe400078e0219 */
[--C-:B------:R-:W-:Y:S02]  /*0da0*/  @!P2 IMAD.IADD R11, R11, 0x1, -R4.reuse ;  /* 0x000000010b0ba824 */ /* 0x100fe400078e0a04 */
[----:B------:R-:W-:Y:S01]  /*0db0*/  @!P6 IMAD.IADD R17, R17, 0x1, -R4 ;  /* 0x000000011111e824 */ /* 0x000fe200078e0a04 */
[C---:B------:R-:W-:Y:S01]  /*0dc0*/  ISETP.GT.U32.AND P6, PT, R4.reuse, R23, PT ;  /* 0x000000170400720c */ /* 0x040fe20003fc4070 */
[----:B------:R-:W-:Y:S01]  /*0dd0*/  IMAD.MOV R6, RZ, RZ, -R6 ;  /* 0x000000ffff067224 */ /* 0x000fe200078e0a06 */
[C---:B------:R-:W-:Y:S01]  /*0de0*/  ISETP.GT.U32.AND P2, PT, R4.reuse, R11, PT ;  /* 0x0000000b0400720c */ /* 0x040fe20003f44070 */
[----:B------:R-:W-:Y:S01]  /*0df0*/  @!P1 IMAD.MOV R16, RZ, RZ, -R16 ;  /* 0x000000ffff109224 */ /* 0x000fe200078e0a10 */
[----:B------:R-:W-:Y:S01]  /*0e00*/  @!P0 LOP3.LUT R16, RZ, R12, RZ, 0x33, !PT ;  /* 0x0000000cff108212 */ /* 0x000fe200078e33ff */
[C---:B------:R-:W-:Y:S01]  /*0e10*/  IMAD R7, R4.reuse, R6, R15 ;  /* 0x0000000604077224 */ /* 0x040fe200078e020f */
[----:B------:R-:W-:Y:S01]  /*0e20*/  ISETP.GT.U32.AND P0, PT, R4, R25, PT ;  /* 0x000000190400720c */ /* 0x000fe20003f04070 */
[----:B------:R-:W-:Y:S01]  /*0e30*/  IMAD.HI.U32 R10, R10, R27, RZ ;  /* 0x0000001b0a0a7227 */ /* 0x000fe200078e00ff */
[----:B------:R-:W-:-:S03]  /*0e40*/  ISETP.GT.U32.AND P1, PT, R4, R17, PT ;  /* 0x000000110400720c */ /* 0x000fc60003f24070 */
[----:B------:R-:W-:Y:S01]  /*0e50*/  @!P5 IMAD.IADD R19, R19, 0x1, -R4 ;  /* 0x000000011313d824 */ /* 0x000fe200078e0a04 */
[----:B------:R-:W-:Y:S09]  /*0e60*/  BRA.U UP0, `(.L_x_5) ;  /* 0x0000000100187547 */ /* 0x000ff2000b800000 */
[----:B------:R-:W-:Y:S01]  /*0e70*/  ELECT P5, URZ, PT ;  /* 0x0000000000ff782f */ /* 0x000fe200038a0000 */
[----:B------:R-:W-:Y:S01]  /*0e80*/  IMAD.MOV.U32 R6, RZ, RZ, 0x1 ;  /* 0x00000001ff067424 */ /* 0x000fe200078e00ff */
[----:B------:R-:W-:Y:S11]  /*0e90*/  UVIRTCOUNT.DEALLOC.SMPOOL 0x80 ;  /* 0x000000800000784c */ /* 0x000ff60000000000 */
[----:B------:R-:W-:-:S04]  /*0ea0*/  @P5 MOV R12, 0x40 ;  /* 0x00000040000c5802 */ /* 0x000fc80000000f00 */
[----:B------:R-:W-:-:S05]  /*0eb0*/  @P5 LEA R5, R5, R12, 0x18 ;  /* 0x0000000c05055211 */ /* 0x000fca00078ec0ff */
[----:B------:R0:W-:Y:S02]  /*0ec0*/  @P5 STS.U8 [R5], R6 ;  /* 0x0000000605005388 */ /* 0x0001e40000000000 */
.L_x_5:
[----:B------:R-:W-:Y:S01]  /*0ed0*/  @!P4 IMAD.IADD R21, R21, 0x1, -R4 ;  /* 0x000000011515c824 */ /* 0x000fe200078e0a04 */
[C---:B------:R-:W-:Y:S01]  /*0ee0*/  ISETP.GT.U32.AND P4, PT, R4.reuse, R19, PT ;  /* 0x000000130400720c */ /* 0x040fe20003f84070 */
[----:B------:R-:W-:Y:S01]  /*0ef0*/  IMAD.MOV R10, RZ, RZ, -R10 ;  /* 0x000000ffff0a7224 */ /* 0x000fe200078e0a0a */
[C---:B------:R-:W-:Y:S01]  /*0f00*/  ISETP.GT.U32.AND P5, PT, R4.reuse, R7, PT ;  /* 0x000000070400720c */ /* 0x040fe20003fa4070 */
[--C-:B------:R-:W-:Y:S01]  /*0f10*/  @!P6 IMAD.IADD R23, R23, 0x1, -R4.reuse ;  /* 0x000000011717e824 */ /* 0x100fe200078e0a04 */
[C---:B------:R-:W-:Y:S01]  /*0f20*/  ISETP.GT.U32.AND P6, PT, R4.reuse, R21, PT ;  /* 0x000000150400720c */ /* 0x040fe20003fc4070 */
[----:B------:R-:W-:Y:S01]  /*0f30*/  IMAD R27, R4, R10, R27 ;  /* 0x0000000a041b7224 */ /* 0x000fe200078e021b */
[----:B0-----:R-:W-:Y:S01]  /*0f40*/  LOP3.LUT R5, R20, 0x1f, RZ, 0xc0, !PT ;  /* 0x0000001f14057812 */ /* 0x001fe200078ec0ff */
[--C-:B------:R-:W-:Y:S01]  /*0f50*/  @!P0 IMAD.IADD R25, R25, 0x1, -R4.reuse ;  /* 0x0000000119198824 */ /* 0x100fe200078e0a04 */
[C---:B------:R-:W-:Y:S01]  /*0f60*/  ISETP.GT.U32.AND P0, PT, R4.reuse, R23, PT ;  /* 0x000000170400720c */ /* 0x040fe20003f04070 */
[----:B------:R-:W-:Y:S01]  /*0f70*/  IMAD.U32 R39, RZ, RZ, UR14 ;  /* 0x0000000eff277e24 */ /* 0x000fe2000f8e00ff */
[----:B------:R-:W-:Y:S01]  /*0f80*/  USHF.L.U32 UR4, UR7, 0x15, URZ ;  /* 0x0000001507047899 */ /* 0x000fe200080006ff */
[----:B------:R-:W-:Y:S01]  /*0f90*/  IMAD R34, R3, UR14, RZ ;  /* 0x0000000e03227c24 */ /* 0x000fe2000f8e02ff */
[----:B------:R-:W0:Y:S01]  /*0fa0*/  LDCU.128 UR8, c[0x0][0x380] ;  /* 0x00007000ff0877ac */ /* 0x000e220008000c00 */
[--C-:B------:R-:W-:Y:S01]  /*0fb0*/  @!P4 IMAD.IADD R19, R19, 0x1, -R4.reuse ;  /* 0x000000011313c824 */ /* 0x100fe200078e0a04 */
[----:B------:R-:W-:Y:S01]  /*0fc0*/  ISETP.GT.U32.AND P4, PT, R4, R27, PT ;  /* 0x0000001b0400720c */ /* 0x000fe20003f84070 */
[--C-:B------:R-:W-:Y:S01]  /*0fd0*/  @!P5 IMAD.IADD R7, R7, 0x1, -R4.reuse ;  /* 0x000000010707d824 */ /* 0x100fe200078e0a04 */
[----:B------:R-:W-:Y:S01]  /*0fe0*/  ULOP3.LUT UR4, UR4, 0x600000, URZ, 0xc0, !UPT ;  /* 0x0060000004047892 */ /* 0x000fe2000f8ec0ff */
[----:B------:R-:W-:Y:S01]  /*0ff0*/  @!P6 IMAD.IADD R21, R21, 0x1, -R4 ;  /* 0x000000011515e824 */ /* 0x000fe200078e0a04 */
[----:B------:R-:W-:Y:S01]  /*1000*/  ISETP.GE.AND P6, PT, R8, RZ, PT ;  /* 0x000000ff0800720c */ /* 0x000fe20003fc6270 */
[----:B------:R-:W-:Y:S01]  /*1010*/  IMAD R15, R39, 0x2, R34 ;  /* 0x00000002270f7824 */ /* 0x000fe200078e0222 */
[----:B------:R-:W-:Y:S01]  /*1020*/  ISETP.GT.U32.AND P5, PT, R4, R7, PT ;  /* 0x000000070400720c */ /* 0x000fe20003fa4070 */
[--C-:B------:R-:W-:Y:S01]  /*1030*/  @!P0 IMAD.IADD R23, R23, 0x1, -R4.reuse ;  /* 0x0000000117178824 */ /* 0x100fe200078e0a04 */
[----:B------:R-:W-:Y:S01]  /*1040*/  ISETP.GE.AND P0, PT, R24, RZ, PT ;  /* 0x000000ff1800720c */ /* 0x000fe20003f06270 */
[--C-:B------:R-:W-:Y:S01]  /*1050*/  @!P2 IMAD.IADD R11, R11, 0x1, -R4.reuse ;  /* 0x000000010b0ba824 */ /* 0x100fe200078e0a04 */
[----:B------:R-:W-:Y:S01]  /*1060*/  ISETP.GT.U32.AND P2, PT, R4, R25, PT ;  /* 0x000000190400720c */ /* 0x000fe20003f44070 */
[----:B------:R-:W-:Y:S01]  /*1070*/  IMAD R9, R39, 0x2, R15 ;  /* 0x0000000227097824 */ /* 0x000fe200078e020f */
[C---:B------:R-:W-:Y:S01]  /*1080*/  LEA.HI R55, R20.reuse, 0xe, RZ, 0x1a ;  /* 0x0000000e14377811 */ /* 0x040fe200078fd0ff */
[--C-:B------:R-:W-:Y:S01]  /*1090*/  @!P4 IMAD.IADD R27, R27, 0x1, -R4.reuse ;  /* 0x000000011b1bc824 */ /* 0x100fe200078e0a04 */
[----:B------:R-:W-:Y:S01]  /*10a0*/  LEA.HI R56, R20, 0x1e, RZ, 0x1a ;  /* 0x0000001e14387811 */ /* 0x000fe200078fd0ff */
[--C-:B------:R-:W-:Y:S01]  /*10b0*/  @!P1 IMAD.IADD R17, R17, 0x1, -R4.reuse ;  /* 0x0000000111119824 */ /* 0x100fe200078e0a04 */
[----:B------:R-:W-:Y:S01]  /*10c0*/  ISETP.GE.AND P1, PT, R22, RZ, PT ;  /* 0x000000ff1600720c */ /* 0x000fe20003f26270 */
[----:B------:R-:W-:Y:S01]  /*10d0*/  IMAD R14, R39, 0x2, R9 ;  /* 0x00000002270e7824 */ /* 0x000fe200078e0209 */
[----:B------:R-:W-:Y:S01]  /*10e0*/  ISETP.GT.U32.AND P4, PT, R4, R27, PT ;  /* 0x0000001b0400720c */ /* 0x000fe20003f84070 */
[----:B------:R-:W-:Y:S01]  /*10f0*/  @!P5 IMAD.IADD R7, R7, 0x1, -R4 ;  /* 0x000000010707d824 */ /* 0x000fe200078e0a04 */
[----:B------:R-:W-:Y:S01]  /*1100*/  ISETP.GE.AND P5, PT, R18, RZ, PT ;  /* 0x000000ff1200720c */ /* 0x000fe20003fa6270 */
[----:B------:R-:W-:Y:S01]  /*1110*/  IMAD R46, R5, UR15, RZ ;  /* 0x0000000f052e7c24 */ /* 0x000fe2000f8e02ff */
[----:B------:R-:W-:Y:S01]  /*1120*/  UMOV UR5, 0x1 ;  /* 0x0000000100057882 */ /* 0x000fe20000000000 */
[----:B------:R-:W-:Y:S01]  /*1130*/  @!P6 IMAD.MOV R7, RZ, RZ, -R7 ;  /* 0x000000ffff07e224 */ /* 0x000fe200078e0a07 */
[----:B------:R-:W-:Y:S01]  /*1140*/  ISETP.GE.AND P6, PT, R30, RZ, PT ;  /* 0x000000ff1e00720c */ /* 0x000fe20003fc6270 */
[----:B------:R-:W-:-:S02]  /*1150*/  IMAD.MOV.U32 R5, RZ, RZ, R21 ;  /* 0x000000ffff057224 */ /* 0x000fc400078e0015 */
[----:B------:R-:W-:Y:S01]  /*1160*/  IMAD R21, R16, UR13, RZ ;  /* 0x0000000d10157c24 */ /* 0x000fe2000f8e02ff */
[----:B------:R-:W-:Y:S01]  /*1170*/  UIADD3 UR13, UPT, UPT, UR17, UR4, URZ ;  /* 0x00000004110d7290 */ /* 0x000fe2000fffe0ff */
[----:B------:R-:W-:Y:S01]  /*1180*/  IMAD R6, R39, 0x2, R14 ;  /* 0x0000000227067824 */ /* 0x000fe200078e020e */
[----:B------:R-:W-:Y:S01]  /*1190*/  PRMT R51, RZ, 0x7610, R51 ;  /* 0x00007610ff337816 */ /* 0x000fe20000000033 */
[--C-:B------:R-:W-:Y:S01]  /*11a0*/  @!P4 IMAD.IADD R27, R27, 0x1, -R4.reuse ;  /* 0x000000011b1bc824 */ /* 0x100fe200078e0a04 */
[----:B------:R-:W-:Y:S01]  /*11b0*/  LOP3.LUT R57, R3, 0x1c, RZ, 0xfc, !PT ;  /* 0x0000001c03397812 */ /* 0x000fe200078efcff */
[----:B------:R-:W-:Y:S01]  /*11c0*/  @!P0 IMAD.MOV R17, RZ, RZ, -R17 ;  /* 0x000000ffff118224 */ /* 0x000fe200078e0a11 */
[----:B------:R-:W-:Y:S01]  /*11d0*/  ISETP.GE.AND P0, PT, R29, RZ, PT ;  /* 0x000000ff1d00720c */ /* 0x000fe20003f06270 */
[----:B------:R-:W-:Y:S01]  /*11e0*/  @!P2 IMAD.IADD R25, R25, 0x1, -R4 ;  /* 0x000000011919a824 */ /* 0x000fe200078e0a04 */
[----:B------:R-:W-:Y:S01]  /*11f0*/  ISETP.GE.AND P2, PT, R26, RZ, PT ;  /* 0x000000ff1a00720c */ /* 0x000fe20003f46270 */
[----:B------:R-:W-:Y:S01]  /*1200*/  @!P6 IMAD.MOV R27, RZ, RZ, -R27 ;  /* 0x000000ffff1be224 */ /* 0x000fe200078e0a1b */
[----:B------:R-:W-:Y:S01]  /*1210*/  LOP3.LUT P6, RZ, R20, 0x7f, RZ, 0xc0, !PT ;  /* 0x0000007f14ff7812 */ /* 0x000fe200078cc0ff */
[C---:B------:R-:W-:Y:S01]  /*1220*/  IMAD R10, R39.reuse, 0x2, R6 ;  /* 0x00000002270a7824 */ /* 0x040fe200078e0206 */
[----:B------:R-:W-:Y:S01]  /*1230*/  STTM.16dp32bit_t0_t15.x16 tmem[UR13], RZ ;  /* 0x000000ff000079ed */ /* 0x000fe20008a0000d */
[----:B------:R-:W-:Y:S01]  /*1240*/  STTM.16dp32bit_t16_t31.x16 tmem[UR13+0x10], RZ ;  /* 0x000010ff000079ed */ /* 0x000fe20008a2000d */
[----:B------:R-:W-:Y:S01]  /*1250*/  @!P1 IMAD.MOV R11, RZ, RZ, -R11 ;  /* 0x000000ffff0b9224 */ /* 0x000fe200078e0a0b */
[----:B------:R-:W-:Y:S01]  /*1260*/  ISETP.GE.AND P1, PT, R28, RZ, PT ;  /* 0x000000ff1c00720c */ /* 0x000fe20003f26270 */
[----:B------:R-:W-:Y:S01]  /*1270*/  IMAD R12, R39, 0x2, R10 ;  /* 0x00000002270c7824 */ /* 0x000fe200078e020a */
[----:B------:R-:W1:Y:S01]  /*1280*/  FENCE.VIEW.ASYNC.T ;  /* 0x00000000000073c6 */ /* 0x000e620000000200 */
[----:B------:R-:W-:Y:S01]  /*1290*/  IMAD.SHL.U32 R8, R21, 0x2, RZ ;  /* 0x0000000215087824 */ /* 0x000fe200078e00ff */
[----:B------:R-:W-:Y:S01]  /*12a0*/  LOP3.LUT R4, RZ, R13, RZ, 0x33, !PT ;  /* 0x0000000dff047212 */ /* 0x000fe200078e33ff */
[C---:B------:R-:W-:Y:S01]  /*12b0*/  IMAD R36, R39.reuse, 0x4, R12 ;  /* 0x0000000427247824 */ /* 0x040fe200078e020c */
[----:B------:R-:W-:Y:S01]  /*12c0*/  PRMT R49, RZ, 0x7610, R49 ;  /* 0x00007610ff317816 */ /* 0x000fe20000000031 */
[----:B------:R-:W-:Y:S01]  /*12d0*/  @!P0 IMAD.MOV R23, RZ, RZ, -R23 ;  /* 0x000000ffff178224 */ /* 0x000fe200078e0a17 */
[----:B0-----:R-:W-:Y:S01]  /*12e0*/  IADD3 R50, P0, PT, R8, UR8, RZ ;  /* 0x0000000808327c10 */ /* 0x001fe2000ff1e0ff */
[----:B------:R-:W-:Y:S01]  /*12f0*/  IMAD R37, R39, 0x2, R36 ;  /* 0x0000000227257824 */ /* 0x000fe200078e0224 */
[----:B-1----:R-:W-:Y:S01]  /*1300*/  VOTEU.ALL UP2, P6 ;  /* 0x0000000000ff7886 */ /* 0x002fe20003040000 */
[----:B------:R-:W-:Y:S01]  /*1310*/  @!P2 IMAD.MOV R19, RZ, RZ, -R19 ;  /* 0x000000ffff13a224 */ /* 0x000fe200078e0a13 */
[----:B------:R-:W-:Y:S01]  /*1320*/  ISETP.NE.AND P2, PT, R13, RZ, PT ;  /* 0x000000ff0d00720c */ /* 0x000fe20003f45270 */
[----:B------:R-:W-:Y:S01]  /*1330*/  IMAD R13, R39, 0x2, R37 ;  /* 0x00000002270d7824 */ /* 0x000fe200078e0225 */
[----:B------:R-:W-:Y:S01]  /*1340*/  LEA.HI.X.SX32 R52, R21, UR9, 0x1, P0 ;  /* 0x0000000915347c11 */ /* 0x000fe200080f0eff */
[----:B------:R-:W-:Y:S01]  /*1350*/  IMAD R35, R55, UR14, RZ ;  /* 0x0000000e37237c24 */ /* 0x000fe2000f8e02ff */
[----:B------:R-:W-:-:S04]  /*1360*/  @!UP2 UIADD3 UR8, UPT, UPT, -UR5, 0x100000, URZ ;  /* 0x001000000508a890 */ /* 0x000fc8000fffe1ff */
[----:B------:R-:W-:Y:S02]  /*1370*/  @!UP2 USHF.L.U32 UR9, UR8, 0xb, URZ ;  /* 0x0000000b0809a899 */ /* 0x000fe400080006ff */
[----:B------:R-:W-:Y:S01]  /*1380*/  @!UP2 USHF.L.U32 UR8, UR8, 0x1, URZ ;  /* 0x000000010808a899 */ /* 0x000fe200080006ff */
[----:B------:R-:W-:Y:S01]  /*1390*/  IMAD R47, R56, UR14, RZ ;  /* 0x0000000e382f7c24 */ /* 0x000fe2000f8e02ff */
[----:B------:R-:W-:Y:S01]  /*13a0*/  UIADD3 UR14, UPT, UPT, UR16, 0x3000, URZ ;  /* 0x00003000100e7890 */ /* 0x000fe2000fffe0ff */
[----:B------:R-:W-:Y:S01]  /*13b0*/  @!P1 IMAD.MOV R5, RZ, RZ, -R5 ;  /* 0x000000ffff059224 */ /* 0x000fe200078e0a05 */
[----:B------:R-:W-:Y:S01]  /*13c0*/  LEA R48, P1, R46, UR10, 0x1 ;  /* 0x0000000a2e307c11 */ /* 0x000fe2000f8208ff */
[----:B------:R-:W-:Y:S01]  /*13d0*/  @!P5 IMAD.MOV R25, RZ, RZ, -R25 ;  /* 0x000000ffff19d224 */ /* 0x000fe200078e0a19 */
[C---:B------:R-:W-:Y:S01]  /*13e0*/  SEL R30, R4.reuse, R7, !P2 ;  /* 0x00000007041e7207 */ /* 0x040fe20005000000 */
[----:B------:R-:W-:Y:S01]  /*13f0*/  IMAD R38, R39, 0x2, R13 ;  /* 0x0000000227267824 */ /* 0x000fe200078e020d */
[C---:B------:R-:W-:Y:S01]  /*1400*/  SEL R31, R4.reuse, R11, !P2 ;  /* 0x0000000b041f7207 */ /* 0x040fe20005000000 */
[----:B------:R-:W-:Y:S01]  /*1410*/  VOTEU.ALL UP3, P6 ;  /* 0x0000000000ff7886 */ /* 0x000fe20003060000 */
[----:B------:R-:W-:Y:S01]  /*1420*/  BAR.SYNC.DEFER_BLOCKING 0x0 ;  /* 0x0000000000007b1d */ /* 0x000fe20000010000 */
[----:B------:R-:W-:-:S02]  /*1430*/  SEL R32, R4, R17, !P2 ;  /* 0x0000001104207207 */ /* 0x000fc40005000000 */
[C---:B------:R-:W-:Y:S02]  /*1440*/  SEL R33, R4.reuse, R19, !P2 ;  /* 0x0000001304217207 */ /* 0x040fe40005000000 */
[C---:B------:R-:W-:Y:S01]  /*1450*/  SEL R60, R4.reuse, R5, !P2 ;  /* 0x00000005043c7207 */ /* 0x040fe20005000000 */
[C---:B------:R-:W-:Y:S01]  /*1460*/  IMAD R5, R39.reuse, 0x2, R38 ;  /* 0x0000000227057824 */ /* 0x040fe200078e0226 */
[C---:B------:R-:W-:Y:S01]  /*1470*/  SEL R54, R4.reuse, R23, !P2 ;  /* 0x0000001704367207 */ /* 0x040fe20005000000 */
[----:B------:R-:W0:Y:S01]  /*1480*/  LDCU UR4, c[0x0][0x3b0] ;  /* 0x00007600ff0477ac */ /* 0x000e220008000800 */
[C---:B------:R-:W-:Y:S01]  /*1490*/  SEL R62, R4.reuse, R25, !P2 ;  /* 0x00000019043e7207 */ /* 0x040fe20005000000 */
[C---:B------:R-:W-:Y:S01]  /*14a0*/  IMAD R7, R39.reuse, 0x2, R5 ;  /* 0x0000000227077824 */ /* 0x040fe200078e0205 */
[----:B------:R-:W-:Y:S02]  /*14b0*/  SEL R63, R4, R27, !P2 ;  /* 0x0000001b043f7207 */ /* 0x000fe40005000000 */
[----:B------:R-:W-:Y:S01]  /*14c0*/  LEA.HI.X.SX32 R46, R46, UR11, 0x1, P1 ;  /* 0x0000000b2e2e7c11 */ /* 0x000fe200088f0eff */
[----:B------:R-:W-:Y:S01]  /*14d0*/  IMAD R39, R39, 0x2, R7 ;  /* 0x0000000227277824 */ /* 0x000fe200078e0207 */
[----:B------:R-:W-:-:S02]  /*14e0*/  LEA R28, P4, R10, R50, 0x1 ;  /* 0x000000320a1c7211 */ /* 0x000fc400078808ff */
[-C--:B------:R-:W-:Y:S02]  /*14f0*/  LEA R22, P0, R12, R50.reuse, 0x1 ;  /* 0x000000320c167211 */ /* 0x080fe400078008ff */
[-C--:B------:R-:W-:Y:S02]  /*1500*/  LEA R26, P2, R6, R50.reuse, 0x1 ;  /* 0x00000032061a7211 */ /* 0x080fe400078408ff */
[----:B------:R-:W-:Y:S02]  /*1510*/  LEA R24, P1, R36, R50, 0x1 ;  /* 0x0000003224187211 */ /* 0x000fe400078208ff */
[-C--:B------:R-:W-:Y:S01]  /*1520*/  LEA.HI.X.SX32 R29, R10, R52.reuse, 0x1, P4 ;  /* 0x000000340a1d7211 */ /* 0x080fe200020f0eff */
[----:B------:R-:W1:Y:S02]  /*1530*/  FENCE.VIEW.ASYNC.S ;  /* 0x00000000000073c6 */ /* 0x000e640000000000 */
[----:B-1----:R1:W2:Y:S01]  /*1540*/  @!UP3 SYNCS.EXCH.64 URZ, [UR14], UR8 ;  /* 0x000000080effb5b2 */ /* 0x0022a20008000100 */
[----:B------:R-:W-:-:S02]  /*1550*/  LEA.HI.X.SX32 R23, R12, R52, 0x1, P0 ;  /* 0x000000340c177211 */ /* 0x000fc400000f0eff */
[----:B------:R-:W-:Y:S02]  /*1560*/  LEA.HI.X.SX32 R27, R6, R52, 0x1, P2 ;  /* 0x00000034061b7211 */ /* 0x000fe400010f0eff */
[-C--:B------:R-:W-:Y:S02]  /*1570*/  LEA R18, P4, R13, R50.reuse, 0x1 ;  /* 0x000000320d127211 */ /* 0x080fe400078808ff */
[----:B------:R-:W-:Y:S02]  /*1580*/  LEA R10, P0, R38, R50, 0x1 ;  /* 0x00000032260a7211 */ /* 0x000fe400078008ff */
[----:B------:R-:W-:Y:S02]  /*1590*/  LEA.HI.X.SX32 R25, R36, R52, 0x1, P1 ;  /* 0x0000003424197211 */ /* 0x000fe400008f0eff */
[----:B------:R-:W-:Y:S02]  /*15a0*/  LEA R16, P2, R37, R50, 0x1 ;  /* 0x0000003225107211 */ /* 0x000fe400078408ff */
[----:B------:R-:W-:-:S02]  /*15b0*/  P2R R4, PR, RZ, 0x40 ;  /* 0x00000040ff047803 */ /* 0x000fc40000000000 */
[C---:B------:R-:W-:Y:S02]  /*15c0*/  LOP3.LUT R61, R3.reuse, 0x18, RZ, 0xfc, !PT ;  /* 0x00000018033d7812 */ /* 0x040fe400078efcff */
[----:B------:R-:W-:Y:S02]  /*15d0*/  LOP3.LUT R59, R3, 0x1a, RZ, 0xfc, !PT ;  /* 0x0000001a033b7812 */ /* 0x000fe400078efcff */
[----:B------:R-:W-:Y:S01]  /*15e0*/  PRMT R53, RZ, 0x7610, R53 ;  /* 0x00007610ff357816 */ /* 0x000fe20000000035 */
[----:B0-----:R-:W-:Y:S01]  /*15f0*/  IMAD R31, R31, UR4, RZ ;  /* 0x000000041f1f7c24 */ /* 0x001fe2000f8e02ff */
[----:B------:R-:W-:Y:S02]  /*1600*/  LEA R12, P1, R5, R50, 0x1 ;  /* 0x00000032050c7211 */ /* 0x000fe400078208ff */
[----:B------:R-:W-:Y:S01]  /*1610*/  PRMT R58, RZ, 0x7610, R58 ;  /* 0x00007610ff3a7816 */ /* 0x000fe2000000003a */
[----:B------:R-:W-:Y:S01]  /*1620*/  IMAD R65, R62, UR4, RZ ;  /* 0x000000043e417c24 */ /* 0x000fe2000f8e02ff */
[-C--:B------:R-:W-:Y:S01]  /*1630*/  LEA.HI.X.SX32 R19, R13, R52.reuse, 0x1, P4 ;  /* 0x000000340d137211 */ /* 0x080fe200020f0eff */
[----:B------:R-:W-:Y:S01]  /*1640*/  IMAD R63, R63, UR4, RZ ;  /* 0x000000043f3f7c24 */ /* 0x000fe2000f8e02ff */
[-C--:B------:R-:W-:Y:S01]  /*1650*/  LEA.HI.X.SX32 R11, R38, R52.reuse, 0x1, P0 ;  /* 0x00000034260b7211 */ /* 0x080fe200000f0eff */
[----:B-1----:R-:W0:Y:S01]  /*1660*/  LDCU.64 UR8, c[0x0][0x380] ;  /* 0x00007000ff0877ac */ /* 0x002e220008000a00 */
[----:B------:R-:W-:-:S02]  /*1670*/  LEA.HI.X.SX32 R17, R37, R52, 0x1, P2 ;  /* 0x0000003425117211 */ /* 0x000fc400010f0eff */
[C---:B------:R-:W-:Y:S02]  /*1680*/  LEA R44, P0, R34.reuse, R50, 0x1 ;  /* 0x00000032222c7211 */ /* 0x040fe400078008ff */
[----:B------:R-:W-:Y:S02]  /*1690*/  LEA.HI.X.SX32 R13, R5, R52, 0x1, P1 ;  /* 0x00000034050d7211 */ /* 0x000fe400008f0eff */
[-C--:B------:R-:W-:Y:S02]  /*16a0*/  LEA R4, P2, R7, R50.reuse, 0x1 ;  /* 0x0000003207047211 */ /* 0x080fe400078408ff */
[----:B------:R-:W-:Y:S02]  /*16b0*/  LEA R42, P1, R15, R50, 0x1 ;  /* 0x000000320f2a7211 */ /* 0x000fe400078208ff */
[-C--:B------:R-:W-:Y:S02]  /*16c0*/  LEA.HI.X.SX32 R45, R34, R52.reuse, 0x1, P0 ;  /* 0x00000034222d7211 */ /* 0x080fe400000f0eff */
[----:B------:R-:W-:-:S02]  /*16d0*/  LEA.HI.X.SX32 R5, R7, R52, 0x1, P2 ;  /* 0x0000003407057211 */ /* 0x000fc400010f0eff */
[----:B------:R-:W-:Y:S02]  /*16e0*/  LEA R36, P0, R35, R50, 0x1 ;  /* 0x0000003223247211 */ /* 0x000fe400078008ff */
[----:B------:R-:W-:Y:S02]  /*16f0*/  LEA.HI.X.SX32 R43, R15, R52, 0x1, P1 ;  /* 0x000000340f2b7211 */ /* 0x000fe400008f0eff */
[-C--:B------:R-:W-:Y:S02]  /*1700*/  LEA R40, P2, R9, R50.reuse, 0x1 ;  /* 0x0000003209287211 */ /* 0x080fe400078408ff */
[----:B------:R-:W-:Y:S02]  /*1710*/  LEA R34, P1, R47, R50, 0x1 ;  /* 0x000000322f227211 */ /* 0x000fe400078208ff */
[-C--:B------:R-:W-:Y:S02]  /*1720*/  LEA.HI.X.SX32 R37, R35, R52.reuse, 0x1, P0 ;  /* 0x0000003423257211 */ /* 0x080fe400000f0eff */
[----:B------:R-:W-:-:S02]  /*1730*/  LEA.HI.X.SX32 R41, R9, R52, 0x1, P2 ;  /* 0x0000003409297211 */ /* 0x000fc400010f0eff */
[----:B------:R-:W-:Y:S02]  /*1740*/  LEA.HI.X.SX32 R35, R47, R52, 0x1, P1 ;  /* 0x000000342f237211 */ /* 0x000fe400008f0eff */
[----:B------:R-:W-:Y:S02]  /*1750*/  LOP3.LUT R9, R3, 0xc, RZ, 0xfc, !PT ;  /* 0x0000000c03097812 */ /* 0x000fe400078efcff */
[----:B------:R-:W-:Y:S02]  /*1760*/  PLOP3.LUT P1, PT, PT, PT, UP1, 0x80, 0x8 ;  /* 0x000000000008781c */ /* 0x000fe40003f2f018 */
[----:B------:R-:W-:Y:S02]  /*1770*/  LEA R6, P4, R39, R50, 0x1 ;  /* 0x0000003227067211 */ /* 0x000fe400078808ff */
[----:B------:R-:W-:Y:S02]  /*1780*/  ISETP.LT.AND P1, PT, R9, UR12, P1 ;  /* 0x0000000c09007c0c */ /* 0x000fe40008f21270 */
[----:B------:R-:W-:-:S02]  /*1790*/  LEA.HI.X.SX32 R7, R39, R52, 0x1, P4 ;  /* 0x0000003427077211 */ /* 0x000fc400020f0eff */
[----:B------:R-:W-:Y:S01]  /*17a0*/  PRMT R9, RZ, 0x7610, R9 ;  /* 0x00007610ff097816 */ /* 0x000fe20000000009 */
[----:B--2---:R-:W-:Y:S01]  /*17b0*/  BAR.SYNC.DEFER_BLOCKING 0x0 ;  /* 0x0000000000007b1d */ /* 0x004fe20000010000 */
[C---:B------:R-:W-:Y:S02]  /*17c0*/  LEA R38, P4, R14.reuse, R50, 0x1 ;  /* 0x000000320e267211 */ /* 0x040fe400078808ff */
[C---:B------:R-:W-:Y:S02]  /*17d0*/  LOP3.LUT R15, R3.reuse, 0x12, RZ, 0xfc, !PT ;  /* 0x00000012030f7812 */ /* 0x040fe400078efcff */
[----:B------:R-:W-:Y:S02]  /*17e0*/  PLOP3.LUT P0, PT, PT, PT, UP1, 0x80, 0x8 ;  /* 0x000000000008781c */ /* 0x000fe40003f0f018 */
[----:B------:R-:W-:Y:S02]  /*17f0*/  LEA.HI.X.SX32 R39, R14, R52, 0x1, P4 ;  /* 0x000000340e277211 */ /* 0x000fe400020f0eff */
[----:B------:R-:W-:-:S02]  /*1800*/  LOP3.LUT R47, R3, 0xa, RZ, 0xfc, !PT ;  /* 0x0000000a032f7812 */ /* 0x000fc400078efcff */
[----:B------:R-:W-:Y:S02]  /*1810*/  PLOP3.LUT P4, PT, PT, PT, UP1, 0x80, 0x8 ;  /* 0x000000000008781c */ /* 0x000fe40003f8f018 */
[----:B------:R-:W-:Y:S02]  /*1820*/  ISETP.LT.AND P0, PT, R15, UR12, P0 ;  /* 0x0000000c0f007c0c */ /* 0x000fe40008701270 */
[----:B------:R-:W-:Y:S02]  /*1830*/  LOP3.LUT R15, R3, 0x14, RZ, 0xfc, !PT ;  /* 0x00000014030f7812 */ /* 0x000fe400078efcff */
[----:B------:R-:W-:Y:S02]  /*1840*/  ISETP.LT.AND P4, PT, R47, UR12, P4 ;  /* 0x0000000c2f007c0c */ /* 0x000fe4000a781270 */
[----:B------:R-:W-:Y:S02]  /*1850*/  PRMT R47, RZ, 0x7610, R47 ;  /* 0x00007610ff2f7816 */ /* 0x000fe4000000002f */
[----:B------:R-:W-:-:S02]  /*1860*/  LOP3.LUT R14, R3, 0x10, RZ, 0xfc, !PT ;  /* 0x00000010030e7812 */ /* 0x000fc400078efcff */
[----:B------:R-:W-:Y:S01]  /*1870*/  PLOP3.LUT P2, PT, PT, PT, UP1, 0x80, 0x8 ;  /* 0x000000000008781c */ /* 0x000fe20003f4f018 */
[----:B------:R-:W2:Y:S01]  /*1880*/  @P3 LDG.E.U16 R9, desc[UR28][R26.64] ;  /* 0x0000001c1a093981 */ /* 0x000ea2000c1e1500 */
[----:B------:R-:W-:Y:S02]  /*1890*/  PLOP3.LUT P3, PT, PT, PT, UP1, 0x80, 0x8 ;  /* 0x000000000008781c */ /* 0x000fe40003f6f018 */
[----:B------:R-:W-:Y:S01]  /*18a0*/  ISETP.LT.AND P2, PT, R14, UR12, P2 ;  /* 0x0000000c0e007c0c */ /* 0x000fe20009741270 */
[----:B------:R-:W3:Y:S01]  /*18b0*/  @P1 LDG.E.U16 R47, desc[UR28][R22.64] ;  /* 0x0000001c162f1981 */ /* 0x000ee2000c1e1500 */
[----:B------:R-:W-:Y:S02]  /*18c0*/  ISETP.LT.AND P3, PT, R15, UR12, P3 ;  /* 0x0000000c0f007c0c */ /* 0x000fe40009f61270 */
[----:B------:R-:W-:Y:S02]  /*18d0*/  LOP3.LUT R15, R3, 0x16, RZ, 0xfc, !PT ;  /* 0x00000016030f7812 */ /* 0x000fe400078efcff */
[----:B------:R-:W-:-:S02]  /*18e0*/  PLOP3.LUT P1, PT, PT, PT, UP1, 0x80, 0x8 ;  /* 0x000000000008781c */ /* 0x000fc40003f2f018 */
[----:B------:R-:W-:Y:S02]  /*18f0*/  PRMT R14, RZ, 0x7610, R14 ;  /* 0x00007610ff0e7816 */ /* 0x000fe4000000000e */
[----:B------:R-:W-:Y:S02]  /*1900*/  ISETP.LT.AND P1, PT, R15, UR12, P1 ;  /* 0x0000000c0f007c0c */ /* 0x000fe40008f21270 */
[----:B------:R-:W-:Y:S01]  /*1910*/  PRMT R52, RZ, 0x7610, R52 ;  /* 0x00007610ff347816 */ /* 0x000fe20000000034 */
[----:B------:R-:W4:Y:S04]  /*1920*/  @P2 LDG.E.U16 R49, desc[UR28][R24.64] ;  /* 0x0000001c18312981 */ /* 0x000f28000c1e1500 */
[----:B------:R-:W5:Y:S01]  /*1930*/  @P3 LDG.E.U16 R51, desc[UR28][R18.64] ;  /* 0x0000001c12333981 */ /* 0x000f62000c1e1500 */
[----:B------:R-:W-:-:S02]  /*1940*/  PLOP3.LUT P3, PT, PT, PT, UP1, 0x80, 0x8 ;  /* 0x000000000008781c */ /* 0x000fc40003f6f018 */
[----:B------:R-:W-:Y:S01]  /*1950*/  LOP3.LUT R50, R3, 0x2, RZ, 0xfc, !PT ;  /* 0x0000000203327812 */ /* 0x000fe200078efcff */
[----:B------:R-:W3:Y:S01]  /*1960*/  @P4 LDG.E.U16 R14, desc[UR28][R28.64] ;  /* 0x0000001c1c0e4981 */ /* 0x000ee2000c1e1500 */
[----:B------:R-:W-:Y:S02]  /*1970*/  ISETP.LT.AND P3, PT, R57, UR12, P3 ;  /* 0x0000000c39007c0c */ /* 0x000fe40009f61270 */
[----:B------:R-:W-:Y:S01]  /*1980*/  PLOP3.LUT P4, PT, PT, PT, UP1, 0x80, 0x8 ;  /* 0x000000000008781c */ /* 0x000fe20003f8f018 */
[----:B------:R1:W3:Y:S01]  /*1990*/  @P1 LDG.E.U16 R52, desc[UR28][R10.64] ;  /* 0x0000001c0a341981 */ /* 0x0002e2000c1e1500 */
[----:B------:R-:W-:Y:S02]  /*19a0*/  PLOP3.LUT P2, PT, PT, PT, UP1, 0x80, 0x8 ;  /* 0x000000000008781c */ /* 0x000fe40003f4f018 */
[----:B------:R-:W-:Y:S02]  /*19b0*/  ISETP.LT.AND P4, PT, R50, UR12, P4 ;  /* 0x0000000c32007c0c */ /* 0x000fe4000a781270 */
[----:B------:R-:W-:-:S02]  /*19c0*/  PRMT R50, RZ, 0x7610, R50 ;  /* 0x00007610ff327816 */ /* 0x000fc40000000032 */
[----:B-1----:R-:W-:-:S04]  /*19d0*/  PRMT R11, RZ, 0x7610, R11 ;  /* 0x00007610ff0b7816 */ /* 0x002fc8000000000b */
[----:B------:R1:W3:Y:S01]  /*19e0*/  @P0 LDG.E.U16 R50, desc[UR28][R16.64] ;  /* 0x0000001c10320981 */ /* 0x0002e2000c1e1500 */
[----:B------:R-:W-:-:S03]  /*19f0*/  ISETP.LT.AND P2, PT, R61, UR12, P2 ;  /* 0x0000000c3d007c0c */ /* 0x000fc60009741270 */
[----:B------:R-:W3:Y:S01]  /*1a00*/  @P3 LDG.E.U16 R11, desc[UR28][R6.64] ;  /* 0x0000001c060b3981 */ /* 0x000ee2000c1e1500 */
[----:B------:R-:W-:Y:S02]  /*1a10*/  PLOP3.LUT P3, PT, PT, PT, UP1, 0x80, 0x8 ;  /* 0x000000000008781c */ /* 0x000fe40003f6f018 */
[----:B------:R-:W-:Y:S02]  /*1a20*/  PLOP3.LUT P0, PT, PT, PT, UP1, 0x80, 0x8 ;  /* 0x000000000008781c */ /* 0x000fe40003f0f018 */
[----:B------:R-:W-:Y:S02]  /*1a30*/  ISETP.LT.AND P3, PT, R3, UR12, P3 ;  /* 0x0000000c03007c0c */ /* 0x000fe40009f61270 */
[----:B------:R-:W-:-:S03]  /*1a40*/  ISETP.LT.AND P0, PT, R59, UR12, P0 ;  /* 0x0000000c3b007c0c */ /* 0x000fc60008701270 */
[----:B------:R0:W3:Y:S01]  /*1a50*/  @P2 LDG.E.U16 R53, desc[UR28][R12.64] ;  /* 0x0000001c0c352981 */ /* 0x0000e2000c1e1500 */
[----:B-1----:R-:W-:Y:S02]  /*1a60*/  LOP3.LUT R17, R3, 0x6, RZ, 0xfc, !PT ;  /* 0x0000000603117812 */ /* 0x002fe400078efcff */
[----:B------:R-:W-:Y:S02]  /*1a70*/  PLOP3.LUT P1, PT, PT, PT, UP1, 0x80, 0x8 ;  /* 0x000000000008781c */ /* 0x000fe40003f2f018 */
[----:B------:R-:W-:Y:S01]  /*1a80*/  PRMT R10, RZ, 0x7610, R10 ;  /* 0x00007610ff0a7816 */ /* 0x000fe2000000000a */
[----:B------:R-:W-:Y:S01]  /*1a90*/  IMAD R19, R32, UR4, RZ ;  /* 0x0000000420137c24 */ /* 0x000fe2000f8e02ff */
[----:B0-----:R-:W-:Y:S01]  /*1aa0*/  PRMT R13, RZ, 0x7610, R13 ;  /* 0x00007610ff0d7816 */ /* 0x001fe2000000000d */
[----:B------:R-:W-:Y:S01]  /*1ab0*/  IMAD R7, R60, UR4, RZ ;  /* 0x000000043c077c24 */ /* 0x000fe2000f8e02ff */
[----:B------:R-:W-:Y:S01]  /*1ac0*/  ISETP.LT.AND P1, PT, R17, UR12, P1 ;  /* 0x0000000c11007c0c */ /* 0x000fe20008f21270 */
[----:B------:R-:W-:Y:S01]  /*1ad0*/  IMAD R17, R30, UR4, RZ ;  /* 0x000000041e117c24 */ /* 0x000fe2000f8e02ff */
[----:B------:R-:W5:Y:S01]  /*1ae0*/  @P4 LDG.E.U16 R10, desc[UR28][R42.64] ;  /* 0x0000001c2a0a4981 */ /* 0x000f62000c1e1500 */
[----:B------:R-:W-:Y:S01]  /*1af0*/  IMAD R23, R54, UR4, RZ ;  /* 0x0000000436177c24 */ /* 0x000fe2000f8e02ff */
[----:B------:R-:W-:-:S02]  /*1b00*/  LEA R28, P4, R19, R48, 0x1 ;  /* 0x00000030131c7211 */ /* 0x000fc400078808ff */
[----:B------:R-:W5:Y:S01]  /*1b10*/  @P3 LDG.E.U16 R13, desc[UR28][R44.64] ;  /* 0x0000001c2c0d3981 */ /* 0x000f62000c1e1500 */
[-C--:B------:R-:W-:Y:S02]  /*1b20*/  LEA R30, P3, R31, R48.reuse, 0x1 ;  /* 0x000000301f1e7211 */ /* 0x080fe400078608ff */
[----:B------:R-:W-:Y:S01]  /*1b30*/  LEA R32, P5, R17, R48, 0x1 ;  /* 0x0000003011207211 */ /* 0x000fe200078a08ff */
[----:B------:R0:W5:Y:S01]  /*1b40*/  @P0 LDG.E.U16 R58, desc[UR28][R4.64] ;  /* 0x0000001c043a0981 */ /* 0x000162000c1e1500 */
[----:B------:R-:W-:Y:S02]  /*1b50*/  LEA.HI.X.SX32 R31, R31, R46, 0x1, P3 ;  /* 0x0000002e1f1f7211 */ /* 0x000fe400018f0eff */
[----:B------:R-:W-:Y:S02]  /*1b60*/  LEA R24, P3, R7, R48, 0x1 ;  /* 0x0000003007187211 */ /* 0x000fe400078608ff */
[----:B------:R-:W-:Y:S02]  /*1b70*/  LEA.HI.X.SX32 R29, R19, R46, 0x1, P4 ;  /* 0x0000002e131d7211 */ /* 0x000fe400020f0eff */
[----:B------:R-:W-:Y:S01]  /*1b80*/  LEA R22, P4, R23, R48, 0x1 ;  /* 0x0000003017167211 */ /* 0x000fe200078808ff */
[----:B0-----:R-:W-:Y:S01]  /*1b90*/  IMAD R5, R33, UR4, RZ ;  /* 0x0000000421057c24 */ /* 0x001fe2000f8e02ff */
[----:B------:R-:W-:-:S02]  /*1ba0*/  LEA.HI.X.SX32 R33, R17, R46, 0x1, P5 ;  /* 0x0000002e11217211 */ /* 0x000fc400028f0eff */
[----:B------:R-:W-:Y:S02]  /*1bb0*/  LOP3.LUT R16, R3, 0x4, RZ, 0xfc, !PT ;  /* 0x0000000403107812 */ /* 0x000fe400078efcff */
[----:B------:R-:W-:Y:S02]  /*1bc0*/  LEA R26, P5, R5, R48, 0x1 ;  /* 0x00000030051a7211 */ /* 0x000fe400078a08ff */
[----:B------:R-:W-:Y:S02]  /*1bd0*/  PLOP3.LUT P2, PT, PT, PT, UP1, 0x80, 0x8 ;  /* 0x000000000008781c */ /* 0x000fe40003f4f018 */
[----:B------:R-:W-:Y:S02]  /*1be0*/  LEA.HI.X.SX32 R25, R7, R46, 0x1, P3 ;  /* 0x0000002e07197211 */ /* 0x000fe400018f0eff */
[----:B------:R-:W-:Y:S02]  /*1bf0*/  PLOP3.LUT P0, PT, PT, PT, UP1, 0x80, 0x8 ;  /* 0x000000000008781c */ /* 0x000fe40003f0f018 */
[----:B------:R-:W-:-:S02]  /*1c00*/  PLOP3.LUT P3, PT, PT, PT, UP1, 0x80, 0x8 ;  /* 0x000000000008781c */ /* 0x000fc40003f6f018 */
[-C--:B------:R-:W-:Y:S02]  /*1c10*/  LEA.HI.X.SX32 R23, R23, R46.reuse, 0x1, P4 ;  /* 0x0000002e17177211 */ /* 0x080fe400020f0eff */
[----:B------:R-:W-:Y:S02]  /*1c20*/  LOP3.LUT R12, R20, 0x1f, RZ, 0xc0, !PT ;  /* 0x0000001f140c7812 */ /* 0x000fe400078ec0ff */
[----:B------:R-:W-:Y:S02]  /*1c30*/  PLOP3.LUT P4, PT, PT, PT, UP1, 0x80, 0x8 ;  /* 0x000000000008781c */ /* 0x000fe40003f8f018 */
[----:B------:R-:W-:Y:S02]  /*1c40*/  LEA.HI.X.SX32 R27, R5, R46, 0x1, P5 ;  /* 0x0000002e051b7211 */ /* 0x000fe400028f0eff */
[----:B------:R-:W-:Y:S02]  /*1c50*/  ISETP.LT.AND P2, PT, R16, UR12, P2 ;  /* 0x0000000c10007c0c */ /* 0x000fe40009741270 */
[----:B------:R-:W-:-:S02]  /*1c60*/  LEA R18, P5, R65, R48, 0x1 ;  /* 0x0000003041127211 */ /* 0x000fc400078a08ff */
[----:B------:R-:W-:Y:S02]  /*1c70*/  ISETP.LT.AND P0, PT, R55, UR12, P0 ;  /* 0x0000000c37007c0c */ /* 0x000fe40008701270 */
[----:B------:R-:W-:Y:S02]  /*1c80*/  ISETP.LT.AND P3, PT, R56, UR12, P3 ;  /* 0x0000000c38007c0c */ /* 0x000fe40009f61270 */
[----:B------:R-:W-:Y:S02]  /*1c90*/  ISETP.LT.AND P4, PT, R12, UR12, P4 ;  /* 0x0000000c0c007c0c */ /* 0x000fe4000a781270 */
[----:B------:R-:W-:Y:S02]  /*1ca0*/  LEA.HI.X.SX32 R19, R65, R46, 0x1, P5 ;  /* 0x0000002e41137211 */ /* 0x000fe400028f0eff */
[----:B------:R-:W-:Y:S02]  /*1cb0*/  LEA R16, P5, R63, R48, 0x1 ;  /* 0x000000303f107211 */ /* 0x000fe400078a08ff */
[----:B------:R-:W-:-:S02]  /*1cc0*/  PRMT R69, RZ, 0x7610, R69 ;  /* 0x00007610ff457816 */ /* 0x000fc40000000045 */
[----:B------:R-:W-:Y:S02]  /*1cd0*/  PRMT R64, RZ, 0x7610, R64 ;  /* 0x00007610ff407816 */ /* 0x000fe40000000040 */
[----:B------:R-:W-:Y:S02]  /*1ce0*/  PRMT R66, RZ, 0x7610, R66 ;  /* 0x00007610ff427816 */ /* 0x000fe40000000042 */
[----:B------:R-:W-:Y:S01]  /*1cf0*/  PRMT R6, RZ, 0x7610, R6 ;  /* 0x00007610ff067816 */ /* 0x000fe20000000006 */
[----:B------:R-:W5:Y:S01]  /*1d00*/  @P2 LDG.E.U16 R69, desc[UR28][R40.64] ;  /* 0x0000001c28452981 */ /* 0x000f62000c1e1500 */
[----:B------:R-:W-:Y:S02]  /*1d10*/  LEA.HI.X.SX32 R17, R63, R46, 0x1, P5 ;  /* 0x0000002e3f117211 */ /* 0x000fe400028f0eff */
[----:B------:R-:W-:Y:S01]  /*1d20*/  PRMT R67, RZ, 0x7610, R67 ;  /* 0x00007610ff437816 */ /* 0x000fe20000000043 */
[----:B------:R-:W5:Y:S01]  /*1d30*/  @P1 LDG.E.U16 R64, desc[UR28][R38.64] ;  /* 0x0000001c26401981 */ /* 0x000f62000c1e1500 */
[----:B------:R-:W-:Y:S01]  /*1d40*/  PRMT R65, RZ, 0x7610, R65 ;  /* 0x00007610ff417816 */ /* 0x000fe20000000041 */
[----:B------:R-:W0:Y:S01]  /*1d50*/  LDC.64 R62, c[0x0][0x3a8] ;  /* 0x0000ea00ff3e7b82 */ /* 0x000e220000000a00 */
[----:B------:R-:W-:Y:S01]  /*1d60*/  PRMT R5, RZ, 0x7610, R5 ;  /* 0x00007610ff057816 */ /* 0x000fe20000000005 */
[----:B------:R-:W5:Y:S01]  /*1d70*/  @P0 LDG.E.U16 R66, desc[UR28][R36.64] ;  /* 0x0000001c24420981 */ /* 0x000f62000c1e1500 */
[----:B------:R-:W-:-:S02]  /*1d80*/  PRMT R7, RZ, 0x7610, R7 ;  /* 0x00007610ff077816 */ /* 0x000fc40000000007 */
[----:B------:R-:W-:Y:S01]  /*1d90*/  PRMT R60, RZ, 0x7610, R60 ;  /* 0x00007610ff3c7816 */ /* 0x000fe2000000003c */
[----:B------:R-:W5:Y:S01]  /*1da0*/  @P3 LDG.E.U16 R6, desc[UR28][R34.64] ;  /* 0x0000001c22063981 */ /* 0x000f62000c1e1500 */
[----:B------:R-:W-:Y:S02]  /*1db0*/  PRMT R48, RZ, 0x7610, R48 ;  /* 0x00007610ff307816 */ /* 0x000fe40000000030 */
[----:B------:R-:W-:Y:S01]  /*1dc0*/  PRMT R46, RZ, 0x7610, R46 ;  /* 0x00007610ff2e7816 */ /* 0x000fe2000000002e */
[----:B------:R-:W5:Y:S01]  /*1dd0*/  @P4 LDG.E.U16 R67, desc[UR28][R32.64] ;  /* 0x0000001c20434981 */ /* 0x000f62000c1e1500 */
[----:B------:R-:W-:-:S03]  /*1de0*/  PRMT R12, RZ, 0x7610, R12 ;  /* 0x00007610ff0c7816 */ /* 0x000fc6000000000c */
[----:B------:R-:W5:Y:S04]  /*1df0*/  @P4 LDG.E.U16 R65, desc[UR28][R28.64] ;  /* 0x0000001c1c414981 */ /* 0x000f68000c1e1500 */
[----:B------:R-:W5:Y:S04]  /*1e00*/  @P4 LDG.E.U16 R5, desc[UR28][R24.64] ;  /* 0x0000001c18054981 */ /* 0x000f68000c1e1500 */
[----:B------:R-:W5:Y:S04]  /*1e10*/  @P4 LDG.E.U16 R7, desc[UR28][R18.64] ;  /* 0x0000001c12074981 */ /* 0x000f68000c1e1500 */
[----:B------:R-:W5:Y:S04]  /*1e20*/  @P4 LDG.E.U16 R60, desc[UR28][R30.64] ;  /* 0x0000001c1e3c4981 */ /* 0x000f68000c1e1500 */
[----:B------:R-:W5:Y:S04]  /*1e30*/  @P4 LDG.E.U16 R48, desc[UR28][R26.64] ;  /* 0x0000001c1a304981 */ /* 0x000f68000c1e1500 */
[----:B------:R-:W5:Y:S04]  /*1e40*/  @P4 LDG.E.U16 R46, desc[UR28][R22.64] ;  /* 0x0000001c162e4981 */ /* 0x000f68000c1e1500 */
[----:B------:R-:W5:Y:S01]  /*1e50*/  @P4 LDG.E.U16 R12, desc[UR28][R16.64] ;  /* 0x0000001c100c4981 */ /* 0x000f62000c1e1500 */
[----:B------:R-:W-:Y:S01]  /*1e60*/  SHF.R.S32.HI R4, RZ, 0x6, R20 ;  /* 0x00000006ff047819 */ /* 0x000fe20000011414 */
[----:B------:R-:W-:-:S04]  /*1e70*/  @!UP2 UIADD3 UR4, UPT, UPT, -UR5, 0x100000, URZ ;  /* 0x001000000504a890 */ /* 0x000fc8000fffe1ff */
[----:B------:R-:W-:Y:S02]  /*1e80*/  @!UP2 USHF.L.U32 UR5, UR4, 0xb, URZ ;  /* 0x0000000b0405a899 */ /* 0x000fe400080006ff */
[----:B------:R-:W-:Y:S01]  /*1e90*/  @!UP2 USHF.L.U32 UR4, UR4, 0x1, URZ ;  /* 0x000000010404a899 */ /* 0x000fe200080006ff */
[----:B------:R-:W-:Y:S01]  /*1ea0*/  SGXT R4, R4, 0x1 ;  /* 0x000000010404781a */ /* 0x000fe20000000200 */
[----:B------:R-:W-:-:S03]  /*1eb0*/  IMAD.SHL.U32 R56, R20, 0x2, RZ ;  /* 0x0000000214387824 */ /* 0x000fc600078e00ff */
[----:B------:R-:W-:Y:S02]  /*1ec0*/  LOP3.LUT R55, R4, 0x90, RZ, 0xc0, !PT ;  /* 0x0000009004377812 */ /* 0x000fe400078ec0ff */
[----:B------:R-:W-:Y:S01]  /*1ed0*/  SHF.R.S32.HI R4, RZ, 0x1f, R21 ;  /* 0x0000001fff047819 */ /* 0x000fe20000011415 */
[----:B------:R-:W-:Y:S01]  /*1ee0*/  VOTEU.ALL UP1, P6 ;  /* 0x0000000000ff7886 */ /* 0x000fe20003020000 */
[----:B------:R-:W-:Y:S02]  /*1ef0*/  LOP3.LUT R56, R55, 0x7e, R56, 0x78, !PT ;  /* 0x0000007e37387812 */ /* 0x000fe400078e7838 */
[----:B------:R-:W-:Y:S01]  /*1f00*/  SHF.L.U64.HI R4, R21, 0x1, R4 ;  /* 0x0000000115047819 */ /* 0x000fe20000010204 */
[-C--:B0-----:R-:W-:Y:S01]  /*1f10*/  IMAD R21, R3, R62.reuse, RZ ;  /* 0x0000003e03157224 */ /* 0x081fe200078e02ff */
[----:B------:R0:W1:Y:S01]  /*1f20*/  @!UP1 SYNCS.EXCH.64 URZ, [UR16+0x3008], UR4 ;  /* 0x0030080410ff95b2 */ /* 0x0000620008000100 */
[C---:B------:R-:W-:Y:S02]  /*1f30*/  LOP3.LUT R55, R56.reuse, 0x20, RZ, 0x3c, !PT ;  /* 0x0000002038377812 */ /* 0x040fe400078e3cff */
[----:B------:R-:W-:Y:S01]  /*1f40*/  LOP3.LUT R54, R56, 0x40, RZ, 0x3c, !PT ;  /* 0x0000004038367812 */ /* 0x000fe200078e3cff */
[----:B------:R-:W-:Y:S01]  /*1f50*/  IMAD R15, R15, R62, RZ ;  /* 0x0000003e0f0f7224 */ /* 0x000fe200078e02ff */
[----:B0-----:R-:W-:-:S04]  /*1f60*/  USHF.R.S32.HI UR4, URZ, 0x1f, UR30 ;  /* 0x0000001fff047899 */ /* 0x001fc8000801141e */
[----:B------:R-:W-:-:S04]  /*1f70*/  ULEA.HI UR4, UR4, UR30, URZ, 0x5 ;  /* 0x0000001e04047291 */ /* 0x000fc8000f8f28ff */
[----:B------:R-:W-:Y:S02]  /*1f80*/  USHF.R.S32.HI UR4, URZ, 0x5, UR4 ;  /* 0x00000005ff047899 */ /* 0x000fe40008011404 */
[----:B------:R-:W-:Y:S02]  /*1f90*/  UISETP.NE.U32.AND UP1, UPT, UR7, URZ, UPT ;  /* 0x000000ff0700728c */ /* 0x000fe4000bf25070 */
[----:B------:R-:W-:-:S04]  /*1fa0*/  UISETP.LT.AND UP2, UPT, UR4, 0x1, UPT ;  /* 0x000000010400788c */ /* 0x000fc8000bf41270 */
[----:B------:R-:W-:Y:S02]  /*1fb0*/  USEL UR4, UR4, 0x1, !UP2 ;  /* 0x0000000104047887 */ /* 0x000fe4000d000000 */
[----:B------:R-:W-:Y:S01]  /*1fc0*/  UISETP.LT.OR UP2, UPT, UR30, 0x20, UP1 ;  /* 0x000000201e00788c */ /* 0x000fe20008f41670 */
[----:B------:R-:W-:Y:S01]  /*1fd0*/  IMAD.SHL.U32 R63, R63, 0x20, RZ ;  /* 0x000000203f3f7824 */ /* 0x000fe200078e00ff */
[----:B------:R-:W-:Y:S01]  /*1fe0*/  UIADD3 UR7, UPT, UPT, UR4, -0x1, URZ ;  /* 0xffffffff04077890 */ /* 0x000fe2000fffe0ff */
[----:B------:R-:W-:-:S03]  /*1ff0*/  UMOV UR6, URZ ;  /* 0x000000ff00067c82 */ /* 0x000fc60008000000 */
[----:B------:R-:W-:Y:S01]  /*2000*/  UISETP.NE.U32.AND UP3, UPT, UR7, URZ, UPT ;  /* 0x000000ff0700728c */ /* 0x000fe2000bf65070 */
[----:B--2---:R0:W-:Y:S02]  /*2010*/  STS.U16 [R56+UR16+0x400], R9 ;  /* 0x0004000938007988 */ /* 0x0041e40008000410 */
[----:B0-----:R-:W-:-:S04]  /*2020*/  IMAD R9, R62, 0x2, R21 ;  /* 0x000000023e097824 */ /* 0x001fc800078e0215 */
[----:B------:R-:W-:Y:S01]  /*2030*/  IMAD R9, R62, 0x2, R9 ;  /* 0x000000023e097824 */ /* 0x000fe200078e0209 */
[----:B------:R-:W-:Y:S01]  /*2040*/  LOP3.LUT R21, R56, 0x60, RZ, 0x3c, !PT ;  /* 0x0000006038157812 */ /* 0x000fe200078e3cff */
[----:B----4-:R-:W-:Y:S02]  /*2050*/  STS.U16 [R56+UR16+0x800], R49 ;  /* 0x0008003138007988 */ /* 0x010fe40008000410 */
[----:B------:R-:W-:-:S04]  /*2060*/  IMAD R9, R62, 0x2, R9 ;  /* 0x000000023e097824 */ /* 0x000fc800078e0209 */
[C---:B------:R-:W-:Y:S01]  /*2070*/  IMAD R9, R62.reuse, 0x2, R9 ;  /* 0x000000023e097824 */ /* 0x040fe200078e0209 */
[----:B---3--:R-:W-:Y:S04]  /*2080*/  STS.U16 [R56+UR16+0xc00], R53 ;  /* 0x000c003538007988 */ /* 0x008fe80008000410 */
[----:B-----5:R-:W-:Y:S04]  /*2090*/  STS.U16 [R56+UR16], R13 ;  /* 0x0000000d38007988 */ /* 0x020fe80008000410 */
[----:B------:R-:W-:Y:S04]  /*20a0*/  STS.U16 [R55+UR16+0x500], R14 ;  /* 0x0005000e37007988 */ /* 0x000fe80008000410 */
[----:B------:R-:W-:Y:S04]  /*20b0*/  STS.U16 [R55+UR16+0x900], R50 ;  /* 0x0009003237007988 */ /* 0x000fe80008000410 */
[----:B------:R-:W-:Y:S04]  /*20c0*/  STS.U16 [R55+UR16+0xd00], R58 ;  /* 0x000d003a37007988 */ /* 0x000fe80008000410 */
[----:B------:R0:W-:Y:S04]  /*20d0*/  STS.U16 [R55+UR16+0x100], R10 ;  /* 0x0001000a37007988 */ /* 0x0001e80008000410 */
[----:B------:R-:W-:Y:S04]  /*20e0*/  STS.U16 [R54+UR16+0x600], R47 ;  /* 0x0006002f36007988 */ /* 0x000fe80008000410 */
[----:B------:R-:W-:Y:S04]  /*20f0*/  STS.U16 [R54+UR16+0xa00], R51 ;  /* 0x000a003336007988 */ /* 0x000fe80008000410 */
[----:B------:R2:W-:Y:S01]  /*2100*/  STS.U16 [R54+UR16+0xe00], R11 ;  /* 0x000e000b36007988 */ /* 0x0005e20008000410 */
[--C-:B0-----:R-:W-:Y:S01]  /*2110*/  SHF.R.S32.HI R10, RZ, 0x1f, R9.reuse ;  /* 0x0000001fff0a7819 */ /* 0x101fe20000011409 */
[----:B--2---:R-:W-:-:S04]  /*2120*/  IMAD R11, R62, 0x2, R9 ;  /* 0x000000023e0b7824 */ /* 0x004fc800078e0209 */
[C-C-:B------:R-:W-:Y:S01]  /*2130*/  IMAD R47, R62.reuse, 0x2, R11.reuse ;  /* 0x000000023e2f7824 */ /* 0x140fe200078e020b */
[----:B------:R-:W-:Y:S02]  /*2140*/  SHF.R.S32.HI R13, RZ, 0x1f, R11 ;  /* 0x0000001fff0d7819 */ /* 0x000fe4000001140b */
[-C--:B------:R-:W-:Y:S01]  /*2150*/  LEA R49, P1, R11, R8.reuse, 0x1 ;  /* 0x000000080b317211 */ /* 0x080fe200078208ff */
[----:B------:R-:W-:Y:S01]  /*2160*/  IMAD R51, R62, 0x4, R47 ;  /* 0x000000043e337824 */ /* 0x000fe200078e022f */
[----:B------:R-:W-:Y:S04]  /*2170*/  STS.U16 [R54+UR16+0x200], R69 ;  /* 0x0002004536007988 */ /* 0x000fe80008000410 */
[----:B------:R-:W-:Y:S04]  /*2180*/  STS.U16 [R21+UR16+0xb00], R52 ;  /* 0x000b003415007988 */ /* 0x000fe80008000410 */
[----:B------:R-:W-:Y:S04]  /*2190*/  STS.U16 [R21+UR16+0x300], R64 ;  /* 0x0003004015007988 */ /* 0x000fe80008000410 */
[----:B------:R-:W-:Y:S04]  /*21a0*/  STS.U16 [R21+UR16+0x700], R66 ;  /* 0x0007004215007988 */ /* 0x000fe80008000410 */
[----:B------:R0:W-:Y:S04]  /*21b0*/  STS.U16 [R21+UR16+0xf00], R6 ;  /* 0x000f000615007988 */ /* 0x0001e80008000410 */
[----:B------:R-:W-:Y:S04]  /*21c0*/  STS.U16 [R56+UR16+0x2000], R67 ;  /* 0x0020004338007988 */ /* 0x000fe80008000410 */
[----:B------:R-:W-:Y:S04]  /*21d0*/  STS.U16 [R56+UR16+0x2200], R65 ;  /* 0x0022004138007988 */ /* 0x000fe80008000410 */
[----:B------:R2:W-:Y:S04]  /*21e0*/  STS.U16 [R56+UR16+0x2400], R5 ;  /* 0x0024000538007988 */ /* 0x0005e80008000410 */
[----:B------:R3:W-:Y:S04]  /*21f0*/  STS.U16 [R56+UR16+0x2600], R7 ;  /* 0x0026000738007988 */ /* 0x0007e80008000410 */
[----:B------:R-:W-:Y:S04]  /*2200*/  STS.U16 [R55+UR16+0x2100], R60 ;  /* 0x0021003c37007988 */ /* 0x000fe80008000410 */
[----:B------:R4:W-:Y:S04]  /*2210*/  STS.U16 [R55+UR16+0x2300], R48 ;  /* 0x0023003037007988 */ /* 0x0009e80008000410 */
[----:B------:R-:W-:Y:S04]  /*2220*/  STS.U16 [R55+UR16+0x2500], R46 ;  /* 0x0025002e37007988 */ /* 0x000fe80008000410 */
[----:B------:R5:W-:Y:S01]  /*2230*/  STS.U16 [R55+UR16+0x2700], R12 ;  /* 0x0027000c37007988 */ /* 0x000be20008000410 */
[----:B-1----:R1:W-:Y:S06]  /*2240*/  MEMBAR.ALL.CTA ;  /* 0x0000000000007992 */ /* 0x0023ec0000008000 */
[----:B-1----:R-:W1:Y:S02]  /*2250*/  FENCE.VIEW.ASYNC.S ;  /* 0x00000000000073c6 */ /* 0x002e640000000000 */
[----:B-1----:R-:W-:Y:S01]  /*2260*/  BAR.SYNC.DEFER_BLOCKING 0x0 ;  /* 0x0000000000007b1d */ /* 0x002fe20000010000 */
[----:B0-----:R-:W-:-:S02]  /*2270*/  LEA R6, P0, R9, R8, 0x1 ;  /* 0x0000000809067211 */ /* 0x001fc400078008ff */
[-C--:B--2---:R-:W-:Y:S02]  /*2280*/  LEA.HI.X R5, R11, R4.reuse, R13, 0x1, P1 ;  /* 0x000000040b057211 */ /* 0x084fe400008f0c0d */
[----:B---3--:R-:W-:Y:S01]  /*2290*/  LEA.HI.X R7, R9, R4, R10, 0x1, P0 ;  /* 0x0000000409077211 */ /* 0x008fe200000f0c0a */
[--C-:B------:R-:W-:Y:S01]  /*22a0*/  IMAD R9, R62, 0x2, R51.reuse ;  /* 0x000000023e097824 */ /* 0x100fe200078e0233 */
[----:B------:R-:W-:Y:S02]  /*22b0*/  SHF.R.S32.HI R11, RZ, 0x1f, R51 ;  /* 0x0000001fff0b7819 */ /* 0x000fe40000011433 */
[-C--:B------:R-:W-:Y:S02]  /*22c0*/  LEA R52, P1, R51, R8.reuse, 0x1 ;  /* 0x0000000833347211 */ /* 0x080fe400078208ff */
[----:B------:R-:W-:Y:S02]  /*22d0*/  SHF.R.S32.HI R10, RZ, 0x1f, R47 ;  /* 0x0000001fff0a7819 */ /* 0x000fe4000001142f */
[----:B----4-:R-:W-:-:S02]  /*22e0*/  LEA R48, P0, R47, R8, 0x1 ;  /* 0x000000082f307211 */ /* 0x010fc400078008ff */
[-C--:B------:R-:W-:Y:S01]  /*22f0*/  LEA.HI.X R51, R51, R4.reuse, R11, 0x1, P1 ;  /* 0x0000000433337211 */ /* 0x080fe200008f0c0b */
[--C-:B------:R-:W-:Y:S01]  /*2300*/  IMAD R11, R62, 0x2, R9.reuse ;  /* 0x000000023e0b7824 */ /* 0x100fe200078e0209 */
[----:B------:R-:W-:Y:S01]  /*2310*/  LEA.HI.X R47, R47, R4, R10, 0x1, P0 ;  /* 0x000000042f2f7211 */ /* 0x000fe200000f0c0a */
[-C--:B------:R-:W-:Y:S01]  /*2320*/  IMAD R10, R61, R62.reuse, RZ ;  /* 0x0000003e3d0a7224 */ /* 0x080fe200078e02ff */
[----:B------:R-:W-:Y:S01]  /*2330*/  SHF.R.S32.HI R58, RZ, 0x1f, R9 ;  /* 0x0000001fff3a7819 */ /* 0x000fe20000011409 */
[----:B-----5:R-:W-:Y:S01]  /*2340*/  IMAD R12, R59, R62, RZ ;  /* 0x0000003e3b0c7224 */ /* 0x020fe200078e02ff */
[-C--:B------:R-:W-:Y:S01]  /*2350*/  LEA R50, P0, R9, R8.reuse, 0x1 ;  /* 0x0000000809327211 */ /* 0x080fe200078008ff */
[----:B------:R-:W-:Y:S01]  /*2360*/  IMAD.SHL.U32 R13, R10, 0x2, RZ ;  /* 0x000000020a0d7824 */ /* 0x000fe200078e00ff */
[----:B------:R-:W-:Y:S02]  /*2370*/  SHF.R.S32.HI R60, RZ, 0x1f, R11 ;  /* 0x0000001fff3c7819 */ /* 0x000fe4000001140b */
[----:B------:R-:W-:Y:S01]  /*2380*/  LEA R46, P1, R11, R8, 0x1 ;  /* 0x000000080b2e7211 */ /* 0x000fe200078208ff */
[----:B------:R-:W-:Y:S01]  /*2390*/  IMAD.SHL.U32 R53, R12, 0x2, RZ ;  /* 0x000000020c357824 */ /* 0x000fe200078e00ff */
[-C--:B------:R-:W-:Y:S01]  /*23a0*/  LEA.HI.X R58, R9, R4.reuse, R58, 0x1, P0 ;  /* 0x00000004093a7211 */ /* 0x080fe200000f0c3a */
[----:B------:R-:W-:Y:S01]  /*23b0*/  IMAD.SHL.U32 R9, R15, 0x2, RZ ;  /* 0x000000020f097824 */ /* 0x000fe200078e00ff */
[----:B------:R-:W-:Y:S01]  /*23c0*/  LEA.HI.X R60, R11, R4, R60, 0x1, P1 ;  /* 0x000000040b3c7211 */ /* 0x000fe200008f0c3c */
[----:B------:R-:W-:-:S02]  /*23d0*/  IMAD R64, R57, R62, RZ ;  /* 0x0000003e39407224 */ /* 0x000fc400078e02ff */
[----:B------:R-:W-:Y:S01]  /*23e0*/  IMAD.HI R11, R10, 0x2, RZ ;  /* 0x000000020a0b7827 */ /* 0x000fe200078e02ff */
[----:B------:R-:W-:-:S03]  /*23f0*/  IADD3 R14, P4, P5, R9, UR8, R8 ;  /* 0x00000008090e7c10 */ /* 0x000fc6000fd9e008 */
[----:B------:R-:W-:Y:S01]  /*2400*/  IMAD.HI R65, R12, 0x2, RZ ;  /* 0x000000020c417827 */ /* 0x000fe200078e02ff */
[--C-:B------:R-:W-:Y:S02]  /*2410*/  IADD3 R12, P2, P3, R13, UR8, R8.reuse ;  /* 0x000000080d0c7c10 */ /* 0x100fe4000fb5e008 */
[----:B------:R-:W-:Y:S01]  /*2420*/  IADD3 R10, P0, P1, R53, UR8, R8 ;  /* 0x00000008350a7c10 */ /* 0x000fe2000f91e008 */
[----:B------:R-:W-:Y:S01]  /*2430*/  IMAD.HI R15, R15, 0x2, RZ ;  /* 0x000000020f0f7827 */ /* 0x000fe200078e02ff */
[----:B------:R-:W-:-:S03]  /*2440*/  IADD3.X R13, PT, PT, R11, UR9, R4, P2, P3 ;  /* 0x000000090b0d7c10 */ /* 0x000fc600097e6404 */
[C---:B------:R-:W-:Y:S01]  /*2450*/  IMAD.SHL.U32 R67, R64.reuse, 0x2, RZ ;  /* 0x0000000240437824 */ /* 0x040fe200078e00ff */
[--C-:B------:R-:W-:Y:S01]  /*2460*/  IADD3.X R15, PT, PT, R15, UR9, R4.reuse, P4, P5 ;  /* 0x000000090f0f7c10 */ /* 0x100fe2000a7ea404 */
[----:B------:R-:W-:Y:S01]  /*2470*/  IMAD.HI R9, R64, 0x2, RZ ;  /* 0x0000000240097827 */ /* 0x000fe200078e02ff */
[----:B------:R-:W-:Y:S02]  /*2480*/  IADD3.X R11, PT, PT, R65, UR9, R4, P0, P1 ;  /* 0x00000009410b7c10 */ /* 0x000fe400087e2404 */
[----:B------:R-:W-:Y:S02]  /*2490*/  IADD3 R8, P4, P5, R67, UR8, R8 ;  /* 0x0000000843087c10 */ /* 0x000fe4000fd9e008 */
[----:B------:R-:W-:Y:S02]  /*24a0*/  IADD3 R6, P0, PT, R6, UR8, RZ ;  /* 0x0000000806067c10 */ /* 0x000fe4000ff1e0ff */
[----:B------:R-:W-:Y:S02]  /*24b0*/  IADD3.X R9, PT, PT, R9, UR9, R4, P4, P5 ;  /* 0x0000000909097c10 */ /* 0x000fe4000a7ea404 */
[----:B------:R-:W-:-:S02]  /*24c0*/  IADD3 R48, P2, PT, R48, UR8, RZ ;  /* 0x0000000830307c10 */ /* 0x000fc4000ff5e0ff */
[----:B------:R-:W-:Y:S02]  /*24d0*/  IADD3 R52, P3, PT, R52, UR8, RZ ;  /* 0x0000000834347c10 */ /* 0x000fe4000ff7e0ff */
[----:B------:R-:W-:Y:S02]  /*24e0*/  IADD3.X R7, PT, PT, R7, UR9, RZ, P0, !PT ;  /* 0x0000000907077c10 */ /* 0x000fe400087fe4ff */
[----:B------:R-:W-:Y:S02]  /*24f0*/  IADD3 R4, P1, PT, R49, UR8, RZ ;  /* 0x0000000831047c10 */ /* 0x000fe4000ff3e0ff */
[----:B------:R-:W-:Y:S02]  /*2500*/  IADD3 R50, P4, PT, R50, UR8, RZ ;  /* 0x0000000832327c10 */ /* 0x000fe4000ff9e0ff */
[----:B------:R-:W-:Y:S01]  /*2510*/  IADD3 R46, P0, PT, R46, UR8, RZ ;  /* 0x000000082e2e7c10 */ /* 0x000fe2000ff1e0ff */
[----:B------:R-:W-:Y:S01]  /*2520*/  IMAD.SHL.U32 R65, R62, 0x20, RZ ;  /* 0x000000203e417824 */ /* 0x000fe200078e00ff */
[----:B------:R-:W-:-:S02]  /*2530*/  IADD3.X R49, PT, PT, R47, UR9, RZ, P2, !PT ;  /* 0x000000092f317c10 */ /* 0x000fc400097fe4ff */
[----:B------:R-:W-:Y:S02]  /*2540*/  IADD3.X R53, PT, PT, R51, UR9, RZ, P3, !PT ;  /* 0x0000000933357c10 */ /* 0x000fe40009ffe4ff */
[----:B------:R-:W-:Y:S02]  /*2550*/  IADD3.X R5, PT, PT, R5, UR9, RZ, P1, !PT ;  /* 0x0000000905057c10 */ /* 0x000fe40008ffe4ff */
[----:B------:R-:W-:Y:S02]  /*2560*/  IADD3.X R51, PT, PT, R58, UR9, RZ, P4, !PT ;  /* 0x000000093a337c10 */ /* 0x000fe4000a7fe4ff */
[----:B------:R-:W-:Y:S01]  /*2570*/  IADD3.X R47, PT, PT, R60, UR9, RZ, P0, !PT ;  /* 0x000000093c2f7c10 */ /* 0x000fe200087fe4ff */
[----:B------:R-:W-:Y:S06]  /*2580*/  BRA.U UP2, `(.L_x_6) ;  /* 0x0000000102687547 */ /* 0x000fec000b800000 */
[----:B------:R-:W-:Y:S02]  /*2590*/  UIADD3 UR4, UPT, UPT, UR16, 0x2000, URZ ;  /* 0x0000200010047890 */ /* 0x000fe4000fffe0ff */
[----:B------:R-:W-:Y:S02]  /*25a0*/  USHF.R.U32.HI UR8, URZ, 0x4, UR16 ;  /* 0x00000004ff087899 */ /* 0x000fe40008011610 */
[----:B------:R-:W-:Y:S02]  /*25b0*/  USHF.R.U32.HI UR4, URZ, 0x4, UR4 ;  /* 0x00000004ff047899 */ /* 0x000fe40008011604 */
[----:B------:R-:W-:Y:S02]  /*25c0*/  USGXT.U32 UR8, UR8, 0xe ;  /* 0x0000000e0808789a */ /* 0x000fe40008000000 */
[----:B------:R-:W-:Y:S01]  /*25d0*/  USGXT.U32 UR10, UR4, 0xe ;  /* 0x0000000e040a789a */ /* 0x000fe20008000000 */
[----:B------:R-:W-:Y:S01]  /*25e0*/  UMOV UR18, 0x80 ;  /* 0x0000008000127882 */ /* 0x000fe20000000000 */
[----:B------:R-:W-:Y:S01]  /*25f0*/  UMOV UR19, 0x40004040 ;  /* 0x4000404000137882 */ /* 0x000fe20000000000 */
[----:B------:R-:W-:Y:S01]  /*2600*/  UMOV UR20, 0xfffffffe ;  /* 0xfffffffe00147882 */ /* 0x000fe20000000000 */
[----:B------:R-:W-:Y:S01]  /*2610*/  UMOV UR21, 0x7fffbfdf ;  /* 0x7fffbfdf00157882 */ /* 0x000fe20000000000 */
[----:B------:R-:W-:Y:S01]  /*2620*/  UMOV UR9, URZ ;  /* 0x000000ff00097c82 */ /* 0x000fe20008000000 */
[----:B------:R-:W-:Y:S01]  /*2630*/  UMOV UR11, URZ ;  /* 0x000000ff000b7c82 */ /* 0x000fe20008000000 */
[----:B------:R-:W-:-:S02]  /*2640*/  UIADD3.64 UR18, UPT, UPT, UR8, UR18, URZ ;  /* 0x0000001208127297 */ /* 0x000fc4000fffe0ff */
[----:B------:R-:W-:Y:S01]  /*2650*/  UIADD3.64 UR20, UPT, UPT, UR10, -UR20, URZ ;  /* 0x800000140a147297 */ /* 0x000fe2000fffe0ff */
[----:B------:R-:W-:Y:S01]  /*2660*/  UMOV UR22, 0x0 ;  /* 0x0000000000167882 */ /* 0x000fe20000000000 */
[----:B------:R-:W-:Y:S01]  /*2670*/  UMOV UR23, 0x4088010 ;  /* 0x0408801000177882 */ /* 0x000fe20000000000 */
[----:B------:R-:W-:Y:S01]  /*2680*/  UMOV UR4, UR14 ;  /* 0x0000000e00047c82 */ /* 0x000fe20008000000 */
[----:B------:R-:W-:Y:S01]  /*2690*/  UMOV UR5, URZ ;  /* 0x000000ff00057c82 */ /* 0x000fe20008000000 */
[----:B------:R-:W-:Y:S01]  /*26a0*/  UMOV UR9, 0x40004040 ;  /* 0x4000404000097882 */ /* 0x000fe20000000000 */
[----:B------:R-:W-:Y:S01]  /*26b0*/  UMOV UR11, 0x80004020 ;  /* 0x80004020000b7882 */ /* 0x000fe20000000000 */
[----:B------:R-:W-:Y:S01]  /*26c0*/  UMOV UR24, 0x0 ;  /* 0x0000000000187882 */ /* 0x000fe20000000000 */
[----:B------:R-:W-:Y:S01]  /*26d0*/  UMOV UR25, 0x4088010 ;  /* 0x0408801000197882 */ /* 0x000fe20000000000 */
[----:B------:R-:W-:Y:S01]  /*26e0*/  UMOV UR4, UR4 ;  /* 0x0000000400047c82 */ /* 0x000fe20008000000 */
[----:B------:R0:W-:Y:S01]  /*26f0*/  UTCHMMA gdesc[UR8], gdesc[UR10], tmem[UR17], tmem[UR22], idesc[UR23], !UPT ;  /* 0x00ff160a080075ea */ /* 0x0001e2000f800011 */
[----:B------:R0:W-:Y:S01]  /*2700*/  UTCHMMA gdesc[UR18], gdesc[UR20], tmem[UR17], tmem[UR24], idesc[UR25], UPT ;  /* 0x00ff1814120075ea */ /* 0x0001e2000b800011 */
[----:B------:R0:W-:Y:S01]  /*2710*/  UTCBAR [UR4], URZ ;  /* 0x000000ff040073e9 */ /* 0x0001e200080000ff */
[----:B------:R-:W-:Y:S01]  /*2720*/  NOP ;  /* 0x0000000000007918 */ /* 0x000fe20000000000 */
.L_x_6:
[----:B------:R-:W-:Y:S05]  /*2730*/  BRA.U !UP3, `(.L_x_7) ;  /* 0x000000090bd47547 */ /* 0x000fea000b800000 */
[----:B0-----:R-:W-:Y:S02]  /*2740*/  UIADD3 UR4, UPT, UPT, UR16, 0x1000, URZ ;  /* 0x0000100010047890 */ /* 0x001fe4000fffe0ff */
        /* <DEDUP_REMOVED lines=11> */
[----:B------:R-:W-:-:S02]  /*2800*/  UIADD3 UR15, UPT, UPT, UR12, -0x20, URZ ;  /* 0xffffffe00c0f7890 */ /* 0x000fc4000fffe0ff */
[----:B------:R-:W-:Y:S01]  /*2810*/  UIADD3.64 UR18, UPT, UPT, UR8, UR18, URZ ;  /* 0x0000001208127297 */ /* 0x000fe2000fffe0ff */
[----:B------:R-:W-:Y:S01]  /*2820*/  UMOV UR12, UR7 ;  /* 0x00000007000c7c82 */ /* 0x000fe20008000000 */
[----:B------:R-:W-:Y:S01]  /*2830*/  UIADD3.64 UR20, UPT, UPT, UR10, -UR20, URZ ;  /* 0x800000140a147297 */ /* 0x000fe2000fffe0ff */
[----:B------:R-:W-:Y:S01]  /*2840*/  UMOV UR5, 0x1 ;  /* 0x0000000100057882 */ /* 0x000fe20000000000 */
[----:B------:R-:W-:-:S10]  /*2850*/  UMOV UR4, URZ ;  /* 0x000000ff00047c82 */ /* 0x000fd40008000000 */
.L_x_10:
[----:B------:R-:W-:Y:S01]  /*2860*/  USHF.L.U32 UR6, UR6, 0x1f, URZ ;  /* 0x0000001f06067899 */ /* 0x000fe200080006ff */
[----:B0-----:R-:W-:Y:S01]  /*2870*/  LOP3.LUT R60, R3, 0x2, RZ, 0xfc, !PT ;  /* 0x00000002033c7812 */ /* 0x001fe200078efcff */
[----:B------:R-:W-:Y:S01]  /*2880*/  IMAD.WIDE R44, R65, 0x2, R44 ;  /* 0x00000002412c7825 */ /* 0x000fe200078e022c */
[C---:B------:R-:W-:Y:S02]  /*2890*/  LOP3.LUT R58, R3.reuse, 0x4, RZ, 0xfc, !PT ;  /* 0x00000004033a7812 */ /* 0x040fe400078efcff */
[----:B------:R-:W-:Y:S01]  /*28a0*/  ISETP.GE.AND P0, PT, R60, UR15, PT ;  /* 0x0000000f3c007c0c */ /* 0x000fe2000bf06270 */
[----:B------:R-:W-:Y:S01]  /*28b0*/  IMAD.U32 R66, RZ, RZ, UR6 ;  /* 0x00000006ff427e24 */ /* 0x000fe2000f8e00ff */
[C---:B------:R-:W-:Y:S02]  /*28c0*/  LOP3.LUT R60, R3.reuse, 0x6, RZ, 0xfc, !PT ;  /* 0x00000006033c7812 */ /* 0x040fe400078efcff */
[C---:B------:R-:W-:Y:S01]  /*28d0*/  LOP3.LUT R62, R3.reuse, 0x8, RZ, 0xfc, !PT ;  /* 0x00000008033e7812 */ /* 0x040fe200078efcff */
[----:B------:R-:W0:Y:S01]  /*28e0*/  SYNCS.PHASECHK.TRANS64.TRYWAIT P6, [UR14], R66 ;  /* 0x00000042ff0075a7 */ /* 0x000e2200080c110e */
[----:B------:R-:W-:-:S02]  /*28f0*/  LOP3.LUT R64, R3, 0xa, RZ, 0xfc, !PT ;  /* 0x0000000a03407812 */ /* 0x000fc400078efcff */
[----:B------:R-:W-:Y:S02]  /*2900*/  ISETP.GE.AND P1, PT, R58, UR15, PT ;  /* 0x0000000f3a007c0c */ /* 0x000fe4000bf26270 */
[----:B------:R-:W-:Y:S02]  /*2910*/  ISETP.GE.AND P2, PT, R60, UR15, PT ;  /* 0x0000000f3c007c0c */ /* 0x000fe4000bf46270 */
[----:B------:R-:W-:Y:S02]  /*2920*/  ISETP.GE.AND P3, PT, R62, UR15, PT ;  /* 0x0000000f3e007c0c */ /* 0x000fe4000bf66270 */
[----:B------:R-:W-:Y:S02]  /*2930*/  ISETP.GE.AND P4, PT, R64, UR15, PT ;  /* 0x0000000f40007c0c */ /* 0x000fe4000bf86270 */
[----:B------:R-:W-:Y:S02]  /*2940*/  ISETP.GE.AND P5, PT, R3, UR15, PT ;  /* 0x0000000f03007c0c */ /* 0x000fe4000bfa6270 */
[----:B------:R-:W-:Y:S01]  /*2950*/  PRMT R71, RZ, 0x7610, R71 ;  /* 0x00007610ff477816 */ /* 0x000fe20000000047 */
[----:B0-----:R-:W-:Y:S10]  /*2960*/  @!P6 BRA `(.L_x_8) ;  /* 0x00000014004ce947 */ /* 0x001ff40003800000 */
.L_x_16:
[----:B------:R-:W-:Y:S01]  /*2970*/  LOP3.LUT R58, R3, 0xc, RZ, 0xfc, !PT ;  /* 0x0000000c033a7812 */ /* 0x000fe200078efcff */
[C---:B------:R-:W-:Y:S01]  /*2980*/  IMAD.WIDE R42, R65.reuse, 0x2, R42 ;  /* 0x00000002412a7825 */ /* 0x040fe200078e022a */
[----:B------:R-:W-:Y:S01]  /*2990*/  PRMT R66, RZ, 0x7610, R66 ;  /* 0x00007610ff427816 */ /* 0x000fe20000000042 */
[----:B------:R-:W2:Y:S01]  /*29a0*/  @!P5 LDG.E.U16 R71, desc[UR28][R44.64] ;  /* 0x0000001c2c47d981 */ /* 0x000ea2000c1e1500 */
[----:B------:R-:W-:Y:S01]  /*29b0*/  ISETP.GE.AND P5, PT, R58, UR15, PT ;  /* 0x0000000f3a007c0c */ /* 0x000fe2000bfa6270 */
[C---:B------:R-:W-:Y:S01]  /*29c0*/  IMAD.WIDE R40, R65.reuse, 0x2, R40 ;  /* 0x0000000241287825 */ /* 0x040fe200078e0228 */
[----:B------:R-:W-:Y:S02]  /*29d0*/  LEA.HI R58, R20, 0xe, RZ, 0x1a ;  /* 0x0000000e143a7811 */ /* 0x000fe400078fd0ff */
[----:B------:R-:W-:Y:S01]  /*29e0*/  PRMT R73, RZ, 0x7610, R73 ;  /* 0x00007610ff497816 */ /* 0x000fe20000000049 */
[----:B------:R-:W3:Y:S01]  /*29f0*/  @!P0 LDG.E.U16 R66, desc[UR28][R42.64] ;  /* 0x0000001c2a428981 */ /* 0x000ee2000c1e1500 */
[----:B------:R-:W-:Y:S01]  /*2a00*/  ISETP.GE.AND P0, PT, R58, UR15, PT ;  /* 0x0000000f3a007c0c */ /* 0x000fe2000bf06270 */
[----:B------:R-:W-:Y:S01]  /*2a10*/  IMAD.WIDE R6, R65, 0x2, R6 ;  /* 0x0000000241067825 */ /* 0x000fe200078e0206 */
[----:B------:R-:W-:-:S02]  /*2a20*/  LOP3.LUT R58, R3, 0x10, RZ, 0xfc, !PT ;  /* 0x00000010033a7812 */ /* 0x000fc400078efcff */
[----:B------:R-:W-:Y:S01]  /*2a30*/  PRMT R69, RZ, 0x7610, R69 ;  /* 0x00007610ff457816 */ /* 0x000fe20000000045 */
[----:B------:R-:W4:Y:S01]  /*2a40*/  @!P1 LDG.E.U16 R73, desc[UR28][R40.64] ;  /* 0x0000001c28499981 */ /* 0x000f22000c1e1500 */
[----:B------:R-:W-:Y:S01]  /*2a50*/  ISETP.GE.AND P1, PT, R58, UR15, PT ;  /* 0x0000000f3a007c0c */ /* 0x000fe2000bf26270 */
[----:B------:R-:W-:Y:S01]  /*2a60*/  IMAD.WIDE R48, R65, 0x2, R48 ;  /* 0x0000000241307825 */ /* 0x000fe200078e0230 */
[----:B------:R-:W-:Y:S02]  /*2a70*/  LOP3.LUT R58, R3, 0x12, RZ, 0xfc, !PT ;  /* 0x00000012033a7812 */ /* 0x000fe400078efcff */
[----:B------:R-:W-:Y:S01]  /*2a80*/  PRMT R75, RZ, 0x7610, R75 ;  /* 0x00007610ff4b7816 */ /* 0x000fe2000000004b */
[----:B------:R-:W5:Y:S01]  /*2a90*/  @!P3 LDG.E.U16 R69, desc[UR28][R6.64] ;  /* 0x0000001c0645b981 */ /* 0x000f62000c1e1500 */
[----:B------:R-:W-:Y:S01]  /*2aa0*/  ISETP.GE.AND P3, PT, R58, UR15, PT ;  /* 0x0000000f3a007c0c */ /* 0x000fe2000bf66270 */
[----:B------:R-:W-:Y:S01]  /*2ab0*/  IMAD.WIDE R4, R65, 0x2, R4 ;  /* 0x0000000241047825 */ /* 0x000fe200078e0204 */
[----:B------:R-:W-:-:S02]  /*2ac0*/  PRMT R68, RZ, 0x7610, R68 ;  /* 0x00007610ff447816 */ /* 0x000fc40000000044 */
[----:B------:R-:W3:Y:S01]  /*2ad0*/  @!P5 LDG.E.U16 R75, desc[UR28][R48.64] ;  /* 0x0000001c304bd981 */ /* 0x000ee2000c1e1500 */
[----:B------:R-:W-:Y:S01]  /*2ae0*/  ISETP.GE.AND P5, PT, R61, UR15, PT ;  /* 0x0000000f3d007c0c */ /* 0x000fe2000bfa6270 */
[C---:B------:R-:W-:Y:S01]  /*2af0*/  IMAD.WIDE R50, R65.reuse, 0x2, R50 ;  /* 0x0000000241327825 */ /* 0x040fe200078e0232 */
[----:B------:R-:W-:Y:S01]  /*2b00*/  PRMT R70, RZ, 0x7610, R70 ;  /* 0x00007610ff467816 */ /* 0x000fe20000000046 */
[----:B------:R-:W3:Y:S01]  /*2b10*/  @!P4 LDG.E.U16 R68, desc[UR28][R4.64] ;  /* 0x0000001c0444c981 */ /* 0x000ee2000c1e1500 */
[----:B------:R-:W-:Y:S01]  /*2b20*/  PRMT R67, RZ, 0x7610, R67 ;  /* 0x00007610ff437816 */ /* 0x000fe20000000043 */
[C---:B------:R-:W-:Y:S01]  /*2b30*/  IMAD.WIDE R52, R65.reuse, 0x2, R52 ;  /* 0x0000000241347825 */ /* 0x040fe200078e0234 */
[----:B------:R-:W-:Y:S02]  /*2b40*/  PRMT R74, RZ, 0x7610, R74 ;  /* 0x00007610ff4a7816 */ /* 0x000fe4000000004a */
[----:B------:R-:W3:Y:S01]  /*2b50*/  @!P3 LDG.E.U16 R70, desc[UR28][R50.64] ;  /* 0x0000001c3246b981 */ /* 0x000ee2000c1e1500 */
[----:B------:R-:W-:Y:S01]  /*2b60*/  IMAD.WIDE R12, R65, 0x2, R12 ;  /* 0x00000002410c7825 */ /* 0x000fe200078e020c */
[----:B------:R-:W-:-:S02]  /*2b70*/  ISETP.GE.AND P3, PT, R59, UR15, PT ;  /* 0x0000000f3b007c0c */ /* 0x000fc4000bf66270 */
[----:B------:R-:W3:Y:S04]  /*2b80*/  @!P1 LDG.E.U16 R67, desc[UR28][R52.64] ;  /* 0x0000001c34439981 */ /* 0x000ee8000c1e1500 */
[----:B------:R-:W4:Y:S01]  /*2b90*/  @!P5 LDG.E.U16 R74, desc[UR28][R12.64] ;  /* 0x0000001c0c4ad981 */ /* 0x000f22000c1e1500 */
[----:B------:R-:W-:Y:S01]  /*2ba0*/  PRMT R72, RZ, 0x7610, R72 ;  /* 0x00007610ff487816 */ /* 0x000fe20000000048 */
[----:B------:R-:W-:-:S05]  /*2bb0*/  IMAD.WIDE R10, R65, 0x2, R10 ;  /* 0x00000002410a7825 */ /* 0x000fca00078e020a */
[----:B------:R-:W4:Y:S01]  /*2bc0*/  @!P3 LDG.E.U16 R72, desc[UR28][R10.64] ;  /* 0x0000001c0a48b981 */ /* 0x000f22000c1e1500 */
[----:B------:R-:W-:-:S04]  /*2bd0*/  LOP3.LUT R58, R3, 0x14, RZ, 0xfc, !PT ;  /* 0x00000014033a7812 */ /* 0x000fc800078efcff */
[----:B------:R-:W-:Y:S02]  /*2be0*/  ISETP.GE.AND P4, PT, R58, UR15, PT ;  /* 0x0000000f3a007c0c */ /* 0x000fe4000bf86270 */
[----:B------:R-:W-:-:S04]  /*2bf0*/  LOP3.LUT R58, R3, 0x16, RZ, 0xfc, !PT ;  /* 0x00000016033a7812 */ /* 0x000fc800078efcff */
[----:B------:R-:W-:Y:S02]  /*2c00*/  ISETP.GE.AND P1, PT, R58, UR15, PT ;  /* 0x0000000f3a007c0c */ /* 0x000fe4000bf26270 */
[----:B------:R-:W-:Y:S02]  /*2c10*/  LEA.HI R58, R20, 0x1e, RZ, 0x1a ;  /* 0x0000001e143a7811 */ /* 0x000fe400078fd0ff */
[----:B------:R-:W-:Y:S02]  /*2c20*/  ISETP.GE.AND P5, PT, R57, UR15, PT ;  /* 0x0000000f39007c0c */ /* 0x000fe4000bfa6270 */
[----:B------:R-:W-:Y:S01]  /*2c30*/  ISETP.GE.AND P3, PT, R58, UR15, PT ;  /* 0x0000000f3a007c0c */ /* 0x000fe2000bf66270 */
[C---:B------:R-:W-:Y:S01]  /*2c40*/  IMAD.WIDE R46, R65.reuse, 0x2, R46 ;  /* 0x00000002412e7825 */ /* 0x040fe200078e022e */
[----:B------:R-:W-:Y:S02]  /*2c50*/  PRMT R77, RZ, 0x7610, R77 ;  /* 0x00007610ff4d7816 */ /* 0x000fe4000000004d */
[----:B------:R-:W-:Y:S01]  /*2c60*/  PRMT R76, RZ, 0x7610, R76 ;  /* 0x00007610ff4c7816 */ /* 0x000fe2000000004c */
[----:B------:R-:W-:Y:S01]  /*2c70*/  IMAD.WIDE R8, R65, 0x2, R8 ;  /* 0x0000000241087825 */ /* 0x000fe200078e0208 */
[----:B------:R-:W-:-:S02]  /*2c80*/  PRMT R58, RZ, 0x7610, R58 ;  /* 0x00007610ff3a7816 */ /* 0x000fc4000000003a */
[----:B------:R-:W-:Y:S01]  /*2c90*/  PRMT R60, RZ, 0x7610, R60 ;  /* 0x00007610ff3c7816 */ /* 0x000fe2000000003c */
[C---:B------:R-:W-:Y:S01]  /*2ca0*/  IMAD.WIDE R14, R65.reuse, 0x2, R14 ;  /* 0x00000002410e7825 */ /* 0x040fe200078e020e */
[----:B------:R-:W-:Y:S01]  /*2cb0*/  PRMT R62, RZ, 0x7610, R62 ;  /* 0x00007610ff3e7816 */ /* 0x000fe2000000003e */
[----:B------:R-:W4:Y:S01]  /*2cc0*/  @!P4 LDG.E.U16 R77, desc[UR28][R46.64] ;  /* 0x0000001c2e4dc981 */ /* 0x000f22000c1e1500 */
[----:B------:R-:W-:Y:S01]  /*2cd0*/  PRMT R64, RZ, 0x7610, R64 ;  /* 0x00007610ff407816 */ /* 0x000fe20000000040 */
[C---:B------:R-:W-:Y:S02]  /*2ce0*/  IMAD.WIDE R36, R65.reuse, 0x2, R36 ;  /* 0x0000000241247825 */ /* 0x040fe400078e0224 */
[----:B------:R-:W4:Y:S02]  /*2cf0*/  @!P5 LDG.E.U16 R76, desc[UR28][R8.64] ;  /* 0x0000001c084cd981 */ /* 0x000f24000c1e1500 */
[C---:B------:R-:W-:Y:S02]  /*2d00*/  IMAD.WIDE R38, R65.reuse, 0x2, R38 ;  /* 0x0000000241267825 */ /* 0x040fe400078e0226 */
[----:B------:R-:W4:Y:S02]  /*2d10*/  @!P0 LDG.E.U16 R60, desc[UR28][R36.64] ;  /* 0x0000001c243c8981 */ /* 0x000f24000c1e1500 */
[----:B------:R-:W-:-:S02]  /*2d20*/  IMAD.WIDE R34, R65, 0x2, R34 ;  /* 0x0000000241227825 */ /* 0x000fc400078e0222 */
[----:B------:R-:W4:Y:S04]  /*2d30*/  @!P2 LDG.E.U16 R58, desc[UR28][R38.64] ;  /* 0x0000001c263aa981 */ /* 0x000f28000c1e1500 */
[----:B------:R-:W4:Y:S04]  /*2d40*/  @!P1 LDG.E.U16 R62, desc[UR28][R14.64] ;  /* 0x0000001c0e3e9981 */ /* 0x000f28000c1e1500 */
[----:B------:R-:W4:Y:S01]  /*2d50*/  @!P3 LDG.E.U16 R64, desc[UR28][R34.64] ;  /* 0x0000001c2240b981 */ /* 0x000f22000c1e1500 */
[----:B------:R-:W-:Y:S01]  /*2d60*/  BAR.SYNC.DEFER_BLOCKING 0x0 ;  /* 0x0000000000007b1d */ /* 0x000fe20000010000 */
[----:B------:R-:W-:-:S04]  /*2d70*/  IMAD.WIDE R18, R63, 0x2, R18 ;  /* 0x000000023f127825 */ /* 0x000fc800078e0212 */
[----:B------:R-:W-:-:S04]  /*2d80*/  IMAD.WIDE R24, R63, 0x2, R24 ;  /* 0x000000023f187825 */ /* 0x000fc800078e0218 */
[----:B------:R-:W-:-:S04]  /*2d90*/  IMAD.WIDE R28, R63, 0x2, R28 ;  /* 0x000000023f1c7825 */ /* 0x000fc800078e021c */
[----:B------:R-:W-:-:S04]  /*2da0*/  IMAD.WIDE R32, R63, 0x2, R32 ;  /* 0x000000023f207825 */ /* 0x000fc800078e0220 */
[----:B------:R-:W-:-:S04]  /*2db0*/  IMAD.WIDE R16, R63, 0x2, R16 ;  /* 0x000000023f107825 */ /* 0x000fc800078e0210 */
[----:B------:R-:W-:-:S04]  /*2dc0*/  IMAD.WIDE R22, R63, 0x2, R22 ;  /* 0x000000023f167825 */ /* 0x000fc800078e0216 */
[----:B------:R-:W-:-:S04]  /*2dd0*/  IMAD.WIDE R26, R63, 0x2, R26 ;  /* 0x000000023f1a7825 */ /* 0x000fc800078e021a */
[----:B------:R-:W-:Y:S01]  /*2de0*/  IMAD.WIDE R30, R63, 0x2, R30 ;  /* 0x000000023f1e7825 */ /* 0x000fe200078e021e */
[----:B--2---:R0:W-:Y:S04]  /*2df0*/  STS.U16 [R56+UR16+0x1000], R71 ;  /* 0x0010004738007988 */ /* 0x0041e80008000410 */
[----:B-----5:R-:W-:Y:S01]  /*2e00*/  STS.U16 [R56+UR16+0x1400], R69 ;  /* 0x0014004538007988 */ /* 0x020fe20008000410 */
[----:B0-----:R-:W-:-:S03]  /*2e10*/  PRMT R71, RZ, 0x7610, R71 ;  /* 0x00007610ff477816 */ /* 0x001fc60000000047 */
[----:B---3--:R-:W-:Y:S04]  /*2e20*/  STS.U16 [R56+UR16+0x1800], R67 ;  /* 0x0018004338007988 */ /* 0x008fe80008000410 */
[----:B----4-:R-:W-:Y:S04]  /*2e30*/  STS.U16 [R56+UR16+0x1c00], R74 ;  /* 0x001c004a38007988 */ /* 0x010fe80008000410 */
[----:B------:R0:W-:Y:S02]  /*2e40*/  STS.U16 [R55+UR16+0x1100], R66 ;  /* 0x0011004237007988 */ /* 0x0001e40008000410 */
[----:B0-----:R-:W-:-:S04]  /*2e50*/  LOP3.LUT R66, R20, 0x1f, RZ, 0xc0, !PT ;  /* 0x0000001f14427812 */ /* 0x001fc800078ec0ff */
[----:B------:R-:W-:Y:S01]  /*2e60*/  ISETP.GE.AND P0, PT, R66, UR15, PT ;  /* 0x0000000f42007c0c */ /* 0x000fe2000bf06270 */
[----:B------:R0:W-:Y:S01]  /*2e70*/  STS.U16 [R55+UR16+0x1500], R68 ;  /* 0x0015004437007988 */ /* 0x0001e20008000410 */
[----:B------:R-:W-:-:S03]  /*2e80*/  PRMT R67, RZ, 0x7610, R67 ;  /* 0x00007610ff437816 */ /* 0x000fc60000000043 */
[----:B------:R1:W-:Y:S01]  /*2e90*/  STS.U16 [R55+UR16+0x1900], R70 ;  /* 0x0019004637007988 */ /* 0x0003e20008000410 */
[----:B------:R-:W-:-:S03]  /*2ea0*/  PRMT R69, RZ, 0x7610, R69 ;  /* 0x00007610ff457816 */ /* 0x000fc60000000045 */
[----:B------:R2:W-:Y:S01]  /*2eb0*/  STS.U16 [R55+UR16+0x1d00], R72 ;  /* 0x001d004837007988 */ /* 0x0005e20008000410 */
[----:B------:R-:W-:-:S03]  /*2ec0*/  PRMT R66, RZ, 0x7610, R66 ;  /* 0x00007610ff427816 */ /* 0x000fc60000000042 */
[----:B------:R3:W-:Y:S01]  /*2ed0*/  STS.U16 [R54+UR16+0x1200], R73 ;  /* 0x0012004936007988 */ /* 0x0007e20008000410 */
[----:B0-----:R-:W-:Y:S02]  /*2ee0*/  PRMT R68, RZ, 0x7610, R68 ;  /* 0x00007610ff447816 */ /* 0x001fe40000000044 */
[----:B-1----:R-:W-:Y:S01]  /*2ef0*/  PRMT R70, RZ, 0x7610, R70 ;  /* 0x00007610ff467816 */ /* 0x002fe20000000046 */
[----:B------:R-:W4:Y:S01]  /*2f00*/  @!P0 LDG.E.U16 R67, desc[UR28][R32.64] ;  /* 0x0000001c20438981 */ /* 0x000f22000c1e1500 */
[----:B--2---:R-:W-:-:S03]  /*2f10*/  PRMT R72, RZ, 0x7610, R72 ;  /* 0x00007610ff487816 */ /* 0x004fc60000000048 */
[----:B------:R-:W2:Y:S01]  /*2f20*/  @!P0 LDG.E.U16 R69, desc[UR28][R28.64] ;  /* 0x0000001c1c458981 */ /* 0x000ea2000c1e1500 */
[----:B---3--:R-:W-:-:S03]  /*2f30*/  PRMT R73, RZ, 0x7610, R73 ;  /* 0x00007610ff497816 */ /* 0x008fc60000000049 */
[----:B------:R-:W3:Y:S04]  /*2f40*/  @!P0 LDG.E.U16 R71, desc[UR28][R24.64] ;  /* 0x0000001c18478981 */ /* 0x000ee8000c1e1500 */
[----:B------:R-:W5:Y:S04]  /*2f50*/  @!P0 LDG.E.U16 R73, desc[UR28][R18.64] ;  /* 0x0000001c12498981 */ /* 0x000f68000c1e1500 */
[----:B------:R-:W5:Y:S04]  /*2f60*/  @!P0 LDG.E.U16 R66, desc[UR28][R30.64] ;  /* 0x0000001c1e428981 */ /* 0x000f68000c1e1500 */
[----:B------:R-:W5:Y:S04]  /*2f70*/  @!P0 LDG.E.U16 R68, desc[UR28][R26.64] ;  /* 0x0000001c1a448981 */ /* 0x000f68000c1e1500 */
[----:B------:R-:W5:Y:S04]  /*2f80*/  @!P0 LDG.E.U16 R70, desc[UR28][R22.64] ;  /* 0x0000001c16468981 */ /* 0x000f68000c1e1500 */
[----:B------:R-:W5:Y:S04]  /*2f90*/  @!P0 LDG.E.U16 R72, desc[UR28][R16.64] ;  /* 0x0000001c10488981 */ /* 0x000f68000c1e1500 */
[----:B------:R0:W-:Y:S04]  /*2fa0*/  STS.U16 [R54+UR16+0x1600], R75 ;  /* 0x0016004b36007988 */ /* 0x0001e80008000410 */
[----:B------:R0:W-:Y:S04]  /*2fb0*/  STS.U16 [R54+UR16+0x1a00], R77 ;  /* 0x001a004d36007988 */ /* 0x0001e80008000410 */
[----:B------:R0:W-:Y:S04]  /*2fc0*/  STS.U16 [R54+UR16+0x1e00], R76 ;  /* 0x001e004c36007988 */ /* 0x0001e80008000410 */
[----:B------:R0:W-:Y:S04]  /*2fd0*/  STS.U16 [R21+UR16+0x1300], R58 ;  /* 0x0013003a15007988 */ /* 0x0001e80008000410 */
[----:B------:R0:W-:Y:S04]  /*2fe0*/  STS.U16 [R21+UR16+0x1700], R60 ;  /* 0x0017003c15007988 */ /* 0x0001e80008000410 */
[----:B------:R0:W-:Y:S04]  /*2ff0*/  STS.U16 [R21+UR16+0x1b00], R62 ;  /* 0x001b003e15007988 */ /* 0x0001e80008000410 */
[----:B------:R0:W-:Y:S01]  /*3000*/  STS.U16 [R21+UR16+0x1f00], R64 ;  /* 0x001f004015007988 */ /* 0x0001e20008000410 */
[----:B------:R-:W-:-:S04]  /*3010*/  ULEA UR14, UR5, UR16, 0x3 ;  /* 0x00000010050e7291 */ /* 0x000fc8000f8e18ff */
[----:B------:R-:W-:Y:S01]  /*3020*/  UIADD3 UR14, UPT, UPT, UR14, 0x3000, URZ ;  /* 0x000030000e0e7890 */ /* 0x000fe2000fffe0ff */
[----:B----4-:R0:W-:Y:S04]  /*3030*/  STS.U16 [R56+UR16+0x2800], R67 ;  /* 0x0028004338007988 */ /* 0x0101e80008000410 */
[----:B--2---:R0:W-:Y:S04]  /*3040*/  STS.U16 [R56+UR16+0x2a00], R69 ;  /* 0x002a004538007988 */ /* 0x0041e80008000410 */
[----:B---3--:R0:W-:Y:S04]  /*3050*/  STS.U16 [R56+UR16+0x2c00], R71 ;  /* 0x002c004738007988 */ /* 0x0081e80008000410 */
[----:B-----5:R0:W-:Y:S04]  /*3060*/  STS.U16 [R56+UR16+0x2e00], R73 ;  /* 0x002e004938007988 */ /* 0x0201e80008000410 */
[----:B------:R0:W-:Y:S04]  /*3070*/  STS.U16 [R55+UR16+0x2900], R66 ;  /* 0x0029004237007988 */ /* 0x0001e80008000410 */
[----:B------:R0:W-:Y:S04]  /*3080*/  STS.U16 [R55+UR16+0x2b00], R68 ;  /* 0x002b004437007988 */ /* 0x0001e80008000410 */
[----:B------:R0:W-:Y:S04]  /*3090*/  STS.U16 [R55+UR16+0x2d00], R70 ;  /* 0x002d004637007988 */ /* 0x0001e80008000410 */
[----:B------:R0:W-:Y:S01]  /*30a0*/  STS.U16 [R55+UR16+0x2f00], R72 ;  /* 0x002f004837007988 */ /* 0x0001e20008000410 */
[----:B------:R1:W-:Y:S06]  /*30b0*/  MEMBAR.ALL.CTA ;  /* 0x0000000000007992 */ /* 0x0003ec0000008000 */
[----:B-1----:R-:W1:Y:S02]  /*30c0*/  FENCE.VIEW.ASYNC.S ;  /* 0x00000000000073c6 */ /* 0x002e640000000000 */
[----:B-1----:R-:W-:Y:S06]  /*30d0*/  BAR.SYNC.DEFER_BLOCKING 0x0 ;  /* 0x0000000000007b1d */ /* 0x002fec0000010000 */
[----:B------:R-:W-:Y:S05]  /*30e0*/  BRA.U UP1, `(.L_x_9) ;  /* 0x00000001013c7547 */ /* 0x000fea000b800000 */
[----:B------:R-:W-:Y:S01]  /*30f0*/  UMOV UR22, UR8 ;  /* 0x0000000800167c82 */ /* 0x000fe20008000000 */
[----:B------:R-:W-:Y:S01]  /*3100*/  UMOV UR23, 0x40004040 ;  /* 0x4000404000177882 */ /* 0x000fe20000000000 */
[----:B------:R-:W-:Y:S01]  /*3110*/  UMOV UR24, UR10 ;  /* 0x0000000a00187c82 */ /* 0x000fe20008000000 */
[----:B------:R-:W-:Y:S01]  /*3120*/  UMOV UR25, 0x80004020 ;  /* 0x8000402000197882 */ /* 0x000fe20000000000 */
[----:B------:R-:W-:Y:S01]  /*3130*/  UMOV UR26, 0x0 ;  /* 0x00000000001a7882 */ /* 0x000fe20000000000 */
[----:B------:R-:W-:Y:S01]  /*3140*/  UMOV UR27, 0x4088010 ;  /* 0x04088010001b7882 */ /* 0x000fe20000000000 */
[----:B------:R-:W-:Y:S01]  /*3150*/  UMOV UR6, UR14 ;  /* 0x0000000e00067c82 */ /* 0x000fe20008000000 */
[----:B------:R-:W-:Y:S01]  /*3160*/  UMOV UR7, URZ ;  /* 0x000000ff00077c82 */ /* 0x000fe20008000000 */
[----:B------:R-:W-:Y:S01]  /*3170*/  UMOV UR32, 0x0 ;  /* 0x0000000000207882 */ /* 0x000fe20000000000 */
[----:B------:R-:W-:Y:S01]  /*3180*/  UMOV UR33, 0x4088010 ;  /* 0x0408801000217882 */ /* 0x000fe20000000000 */
[----:B------:R1:W-:Y:S01]  /*3190*/  UTCHMMA gdesc[UR22], gdesc[UR24], tmem[UR17], tmem[UR26], idesc[UR27], UPT ;  /* 0x00ff1a18160075ea */ /* 0x0003e2000b800011 */
[----:B------:R-:W-:Y:S01]  /*31a0*/  UMOV UR6, UR6 ;  /* 0x0000000600067c82 */ /* 0x000fe20008000000 */
[----:B------:R1:W-:Y:S01]  /*31b0*/  UTCHMMA gdesc[UR18], gdesc[UR20], tmem[UR17], tmem[UR32], idesc[UR33], UPT ;  /* 0x00ff2014120075ea */ /* 0x0003e2000b800011 */
[----:B------:R1:W-:Y:S01]  /*31c0*/  UTCBAR [UR6], URZ ;  /* 0x000000ff060073e9 */ /* 0x0003e200080000ff */
[----:B------:R-:W-:-:S02]  /*31d0*/  NOP ;  /* 0x0000000000007918 */ /* 0x000fc40000000000 */
.L_x_9:
[----:B------:R-:W-:Y:S02]  /*31e0*/  UIADD3 UR5, UPT, UPT, UR5, 0x1, URZ ;  /* 0x0000000105057890 */ /* 0x000fe4000fffe0ff */
[----:B------:R-:W-:Y:S02]  /*31f0*/  UIADD3 UR12, UPT, UPT, UR12, -0x1, URZ ;  /* 0xffffffff0c0c7890 */ /* 0x000fe4000fffe0ff */
[----:B------:R-:W-:Y:S02]  /*3200*/  UISETP.GT.AND UP2, UPT, UR5, 0x1, UPT ;  /* 0x000000010500788c */ /* 0x000fe4000bf44270 */
[----:B------:R-:W-:Y:S02]  /*3210*/  UIADD3 UR15, UPT, UPT, UR15, -0x20, URZ ;  /* 0xffffffe00f0f7890 */ /* 0x000fe4000fffe0ff */
[----:B-1----:R-:W-:Y:S02]  /*3220*/  USEL UR6, URZ, 0x1, !UP2 ;  /* 0x00000001ff067887 */ /* 0x002fe4000d000000 */
[----:B------:R-:W-:-:S02]  /*3230*/  USEL UR5, UR5, URZ, !UP2 ;  /* 0x000000ff05057287 */ /* 0x000fc4000d000000 */
[----:B------:R-:W-:Y:S02]  /*3240*/  UISETP.NE.U32.AND UP2, UPT, UR12, URZ, UPT ;  /* 0x000000ff0c00728c */ /* 0x000fe4000bf45070 */
[----:B------:R-:W-:-:S03]  /*3250*/  ULOP3.LUT UR7, UR4, UR6, URZ, 0x3c, !UPT ;  /* 0x0000000604077292 */ /* 0x000fc6000f8e3cff */
[----:B------:R-:W-:-:S04]  /*3260*/  UMOV UR6, UR4 ;  /* 0x0000000400067c82 */ /* 0x000fc80008000000 */
[----:B------:R-:W-:Y:S01]  /*3270*/  UMOV UR4, UR7 ;  /* 0x0000000700047c82 */ /* 0x000fe20008000000 */
[----:B------:R-:W-:Y:S05]  /*3280*/  BRA.U UP2, `(.L_x_10) ;  /* 0xfffffff502747547 */ /* 0x000fea000b83ffff */
.L_x_7:
[----:B------:R-:W-:-:S09]  /*3290*/  UISETP.GE.AND UP1, UPT, UR30, 0x20, UPT ;  /* 0x000000201e00788c */ /* 0x000fd2000bf26270 */
[----:B------:R-:W-:Y:S05]  /*32a0*/  BRA.U !UP1, `(.L_x_11) ;  /* 0x0000000109107547 */ /* 0x000fea000b800000 */
[----:B------:R-:W-:-:S06]  /*32b0*/  USHF.L.U32 UR6, UR6, 0x1f, URZ ;  /* 0x0000001f06067899 */ /* 0x000fcc00080006ff */
[----:B------:R-:W-:-:S04]  /*32c0*/  IMAD.U32 R4, RZ, RZ, UR6 ;  /* 0x00000006ff047e24 */ /* 0x000fc8000f8e00ff */
[----:B------:R-:W1:Y:S02]  /*32d0*/  SYNCS.PHASECHK.TRANS64.TRYWAIT P0, [UR14], R4 ;  /* 0x00000004ff0075a7 */ /* 0x000e64000800110e */
[----:B-1----:R-:W-:Y:S05]  /*32e0*/  @!P0 BRA `(.L_x_12) ;  /* 0x0000000800f88947 */ /* 0x002fea0003800000 */
.L_x_11:
[----:B------:R-:W-:Y:S01]  /*32f0*/  BAR.SYNC.DEFER_BLOCKING 0x0 ;  /* 0x0000000000007b1d */ /* 0x000fe20000010000 */
[C---:B------:R-:W-:Y:S01]  /*3300*/  LOP3.LUT P0, RZ, R20.reuse, 0x7f, RZ, 0xc0, !PT ;  /* 0x0000007f14ff7812 */ /* 0x040fe2000780c0ff */
[C---:B------:R-:W-:Y:S02]  /*3310*/  IMAD.SHL.U32 R22, R20.reuse, 0x80, RZ ;  /* 0x0000008014167824 */ /* 0x040fe400078e00ff */
[C---:B0-----:R-:W-:Y:S02]  /*3320*/  IMAD.SHL.U32 R21, R20.reuse, 0x10, RZ ;  /* 0x0000001014157824 */ /* 0x041fe400078e00ff */
[----:B------:R-:W-:Y:S01]  /*3330*/  IMAD.SHL.U32 R23, R20, 0x8, RZ ;  /* 0x0000000814177824 */ /* 0x000fe200078e00ff */
[----:B------:R-:W-:Y:S01]  /*3340*/  LOP3.LUT R25, R22, 0x800, RZ, 0xc0, !PT ;  /* 0x0000080016197812 */ /* 0x000fe200078ec0ff */
[----:B------:R-:W0:Y:S01]  /*3350*/  S2R R20, SR_CgaCtaId ;  /* 0x0000000000147919 */ /* 0x000e220000008800 */
[----:B------:R-:W-:Y:S01]  /*3360*/  LOP3.LUT R22, R21, 0xf0, RZ, 0xc0, !PT ;  /* 0x000000f015167812 */ /* 0x000fe200078ec0ff */
[----:B------:R-:W1:Y:S01]  /*3370*/  LDCU UR4, c[0x0][0x3b4] ;  /* 0x00007680ff0477ac */ /* 0x000e620008000800 */
[----:B------:R-:W-:-:S02]  /*3380*/  LOP3.LUT R23, R23, 0x300, RZ, 0xc0, !PT ;  /* 0x0000030017177812 */ /* 0x000fc400078ec0ff */
[----:B------:R-:W-:Y:S01]  /*3390*/  IADD3 R22, PT, PT, R22, UR16, R25 ;  /* 0x0000001016167c10 */ /* 0x000fe2000fffe019 */
[----:B------:R-:W2:Y:S01]  /*33a0*/  LDCU.128 UR8, c[0x0][0x390] ;  /* 0x00007200ff0877ac */ /* 0x000ea20008000c00 */
[----:B------:R-:W-:-:S03]  /*33b0*/  LOP3.LUT R21, R21, 0x7f0, RZ, 0xc0, !PT ;  /* 0x000007f015157812 */ /* 0x000fc600078ec0ff */
[----:B------:R-:W-:Y:S01]  /*33c0*/  IMAD.IADD R22, R23, 0x1, R22 ;  /* 0x0000000117167824 */ /* 0x000fe200078e0216 */
[----:B------:R-:W3:Y:S02]  /*33d0*/  @!P0 SYNCS.CCTL.IV [UR16+0x3000] ;  /* 0x00300000ff0089b1 */ /* 0x000ee40008000010 */
[----:B---3--:R-:W-:Y:S06]  /*33e0*/  BAR.SYNC.DEFER_BLOCKING 0x0 ;  /* 0x0000000000007b1d */ /* 0x008fec0000010000 */
[----:B------:R-:W-:Y:S01]  /*33f0*/  LDTM.16dp32bit_t0_t15.x16 R4, tmem[UR13] ;  /* 0x0000000d000479ee */ /* 0x000fe20008a00000 */
[----:B------:R-:W3:Y:S01]  /*3400*/  LDTM.16dp32bit_t16_t31.x16 R4, tmem[UR13+0x10] ;  /* 0x0000100d000479ee */ /* 0x000ee20008a20000 */
[----:B------:R-:W4:Y:S01]  /*3410*/  @!P0 SYNCS.CCTL.IV [UR16+0x3008] ;  /* 0x00300800ff0089b1 */ /* 0x000f220008000010 */
[----:B------:R-:W-:Y:S01]  /*3420*/  NOP ;  /* 0x0000000000007918 */ /* 0x000fe20000000000 */
[----:B--2---:R-:W-:-:S02]  /*3430*/  ISETP.GE.AND P0, PT, R2, UR10, PT ;  /* 0x0000000a02007c0c */ /* 0x004fc4000bf06270 */
[----:B---3--:R-:W-:Y:S01]  /*3440*/  F2FP.F16.F32.PACK_AB R24, R6, R4 ;  /* 0x000000040618723e */ /* 0x008fe200000000ff */
[----:B0-----:R-:W-:Y:S01]  /*3450*/  IMAD.SHL.U32 R4, R20, 0x20, RZ ;  /* 0x0000002014047824 */ /* 0x001fe200078e00ff */
[----:B------:R-:W-:Y:S02]  /*3460*/  F2FP.F16.F32.PACK_AB R28, R7, R5 ;  /* 0x00000005071c723e */ /* 0x000fe400000000ff */
[----:B------:R-:W-:Y:S02]  /*3470*/  F2FP.F16.F32.PACK_AB R25, R10, R8 ;  /* 0x000000080a19723e */ /* 0x000fe400000000ff */
[----:B------:R-:W-:Y:S01]  /*3480*/  F2FP.F16.F32.PACK_AB R29, R11, R9 ;  /* 0x000000090b1d723e */ /* 0x000fe200000000ff */
[----:B----4-:R-:W-:Y:S01]  /*3490*/  BAR.SYNC.DEFER_BLOCKING 0x0 ;  /* 0x0000000000007b1d */ /* 0x010fe20000010000 */
[----:B------:R-:W-:Y:S02]  /*34a0*/  F2FP.F16.F32.PACK_AB R26, R14, R12 ;  /* 0x0000000c0e1a723e */ /* 0x000fe400000000ff */
[----:B------:R-:W-:-:S02]  /*34b0*/  F2FP.F16.F32.PACK_AB R30, R15, R13 ;  /* 0x0000000d0f1e723e */ /* 0x000fc400000000ff */
[----:B------:R-:W-:-:S03]  /*34c0*/  F2FP.F16.F32.PACK_AB R27, R18, R16 ;  /* 0x00000010121b723e */ /* 0x000fc600000000ff */
[----:B------:R-:W0:Y:S01]  /*34d0*/  LDC R12, c[0x0][0x3b8] ;  /* 0x0000ee00ff0c7b82 */ /* 0x000e220000000800 */
[----:B------:R-:W-:Y:S02]  /*34e0*/  F2FP.F16.F32.PACK_AB R31, R19, R17 ;  /* 0x00000011131f723e */ /* 0x000fe400000000ff */
[----:B------:R-:W-:Y:S01]  /*34f0*/  LOP3.LUT R3, R3, 0x60, R4, 0xf8, !PT ;  /* 0x0000006003037812 */ /* 0x000fe200078ef804 */
[----:B-1----:R-:W-:-:S03]  /*3500*/  IMAD R4, R2, UR4, RZ ;  /* 0x0000000402047c24 */ /* 0x002fc6000f8e02ff */
[----:B------:R-:W-:Y:S02]  /*3510*/  LOP3.LUT R3, R3, R0, RZ, 0xfc, !PT ;  /* 0x0000000003037212 */ /* 0x000fe400078efcff */
[----:B------:R-:W-:Y:S02]  /*3520*/  LEA R0, P1, R4, UR8, 0x1 ;  /* 0x0000000804007c11 */ /* 0x000fe4000f8208ff */
[C---:B------:R-:W-:Y:S02]  /*3530*/  LOP3.LUT R2, R3.reuse, 0x2, RZ, 0xfc, !PT ;  /* 0x0000000203027812 */ /* 0x040fe400078efcff */
[C---:B------:R-:W-:Y:S02]  /*3540*/  ISETP.LT.AND P5, PT, R3.reuse, UR11, !P0 ;  /* 0x0000000b03007c0c */ /* 0x040fe4000c7a1270 */
[----:B------:R-:W-:Y:S02]  /*3550*/  ISETP.LT.AND P4, PT, R2, UR11, !P0 ;  /* 0x0000000b02007c0c */ /* 0x000fe4000c781270 */
[----:B------:R-:W-:Y:S01]  /*3560*/  LEA.HI.X.SX32 R2, R4, UR9, 0x1, P1 ;  /* 0x0000000904027c11 */ /* 0x000fe200088f0eff */
[----:B------:R-:W-:Y:S01]  /*3570*/  STS.128 [R22], R24 ;  /* 0x0000001816007388 */ /* 0x000fe20000000c00 */
[----:B------:R-:W-:-:S02]  /*3580*/  LOP3.LUT R13, R3, 0x6, RZ, 0xfc, !PT ;  /* 0x00000006030d7812 */ /* 0x000fc400078efcff */
[C---:B------:R-:W-:Y:S01]  /*3590*/  LOP3.LUT R6, R3.reuse, 0x8, RZ, 0xfc, !PT ;  /* 0x0000000803067812 */ /* 0x040fe200078efcff */
[----:B------:R-:W-:Y:S01]  /*35a0*/  STS.128 [R22+0x400], R28 ;  /* 0x0004001c16007388 */ /* 0x000fe20000000c00 */
[C---:B------:R-:W-:Y:S01]  /*35b0*/  LOP3.LUT R14, R3.reuse, 0x4, RZ, 0xfc, !PT ;  /* 0x00000004030e7812 */ /* 0x040fe200078efcff */
[----:B0-----:R-:W-:Y:S01]  /*35c0*/  IMAD R5, R3, R12, RZ ;  /* 0x0000000c03057224 */ /* 0x001fe200078e02ff */
[----:B------:R-:W-:Y:S01]  /*35d0*/  BAR.SYNC.DEFER_BLOCKING 0x0 ;  /* 0x0000000000007b1d */ /* 0x000fe20000010000 */
[----:B------:R-:W-:Y:S02]  /*35e0*/  ISETP.LT.AND P2, PT, R13, UR11, !P0 ;  /* 0x0000000b0d007c0c */ /* 0x000fe4000c741270 */
[----:B------:R-:W-:Y:S01]  /*35f0*/  IMAD R7, R12, 0x2, R5 ;  /* 0x000000020c077824 */ /* 0x000fe200078e0205 */
[C---:B------:R-:W-:Y:S02]  /*3600*/  LEA R4, P1, R5.reuse, R0, 0x1 ;  /* 0x0000000005047211 */ /* 0x040fe400078208ff */
[----:B------:R-:W-:Y:S01]  /*3610*/  ISETP.LT.AND P3, PT, R14, UR11, !P0 ;  /* 0x0000000b0e007c0c */ /* 0x000fe2000c761270 */
[----:B------:R-:W-:Y:S01]  /*3620*/  IMAD R13, R12, 0x2, R7 ;  /* 0x000000020c0d7824 */ /* 0x000fe200078e0207 */
[----:B------:R-:W-:-:S02]  /*3630*/  LEA.HI.X.SX32 R5, R5, R2, 0x1, P1 ;  /* 0x0000000205057211 */ /* 0x000fc400008f0eff */
[----:B------:R-:W-:Y:S02]  /*3640*/  ISETP.LT.AND P1, PT, R6, UR11, !P0 ;  /* 0x0000000b06007c0c */ /* 0x000fe4000c721270 */
[----:B------:R-:W-:Y:S02]  /*3650*/  LEA R6, P6, R7, R0, 0x1 ;  /* 0x0000000007067211 */ /* 0x000fe400078c08ff */
[----:B------:R-:W-:Y:S02]  /*3660*/  LOP3.LUT R15, R3, 0xa, RZ, 0xfc, !PT ;  /* 0x0000000a030f7812 */ /* 0x000fe400078efcff */
[----:B------:R-:W-:Y:S02]  /*3670*/  LEA.HI.X.SX32 R7, R7, R2, 0x1, P6 ;  /* 0x0000000207077211 */ /* 0x000fe400030f0eff */
[----:B------:R-:W-:Y:S02]  /*3680*/  LEA R14, P6, R13, R0, 0x1 ;  /* 0x000000000d0e7211 */ /* 0x000fe400078c08ff */
[----:B------:R-:W-:Y:S01]  /*3690*/  LOP3.LUT R16, R3, 0xc, RZ, 0xfc, !PT ;  /* 0x0000000c03107812 */ /* 0x000fe200078efcff */
[----:B------:R-:W0:Y:S04]  /*36a0*/  LDS.128 R8, [R21+UR16] ;  /* 0x0000001015087984 */ /* 0x000e280008000c00 */
[----:B0-----:R0:W-:Y:S01]  /*36b0*/  @P5 STG.E.U16 desc[UR28][R4.64], R8 ;  /* 0x0000000804005986 */ /* 0x0011e2000c10151c */
[----:B------:R-:W-:-:S02]  /*36c0*/  ISETP.LT.AND P5, PT, R15, UR11, !P0 ;  /* 0x0000000b0f007c0c */ /* 0x000fc4000c7a1270 */
[----:B------:R-:W-:Y:S01]  /*36d0*/  LEA.HI.X.SX32 R15, R13, R2, 0x1, P6 ;  /* 0x000000020d0f7211 */ /* 0x000fe200030f0eff */
[----:B------:R-:W-:Y:S01]  /*36e0*/  IMAD R13, R12, 0x2, R13 ;  /* 0x000000020c0d7824 */ /* 0x000fe200078e020d */
[----:B------:R-:W-:-:S03]  /*36f0*/  PRMT R22, R9, 0x7632, R22 ;  /* 0x0000763209167816 */ /* 0x000fc60000000016 */
[----:B------:R-:W-:Y:S01]  /*3700*/  IMAD R19, R12, 0x2, R13 ;  /* 0x000000020c137824 */ /* 0x000fe200078e020d */
[----:B0-----:R-:W-:Y:S02]  /*3710*/  PRMT R5, R8, 0x7632, R5 ;  /* 0x0000763208057816 */ /* 0x001fe40000000005 */
[C---:B------:R-:W-:Y:S02]  /*3720*/  LOP3.LUT R4, R3.reuse, 0xe, RZ, 0xfc, !PT ;  /* 0x0000000e03047812 */ /* 0x040fe400078efcff */
[----:B------:R-:W-:Y:S01]  /*3730*/  LOP3.LUT R8, R3, 0x10, RZ, 0xfc, !PT ;  /* 0x0000001003087812 */ /* 0x000fe200078efcff */
[----:B------:R-:W-:Y:S01]  /*3740*/  @P4 STG.E.U16 desc[UR28][R6.64], R5 ;  /* 0x0000000506004986 */ /* 0x000fe2000c10151c */
[----:B------:R-:W-:Y:S02]  /*3750*/  ISETP.LT.AND P4, PT, R16, UR11, !P0 ;  /* 0x0000000b10007c0c */ /* 0x000fe4000c781270 */
[----:B------:R-:W-:Y:S01]  /*3760*/  LEA R16, P6, R13, R0, 0x1 ;  /* 0x000000000d107211 */ /* 0x000fe200078c08ff */
[----:B------:R0:W-:Y:S01]  /*3770*/  @P3 STG.E.U16 desc[UR28][R14.64], R9 ;  /* 0x000000090e003986 */ /* 0x0001e2000c10151c */
[----:B------:R-:W-:-:S02]  /*3780*/  ISETP.LT.AND P3, PT, R4, UR11, !P0 ;  /* 0x0000000b04007c0c */ /* 0x000fc4000c761270 */
[----:B------:R-:W-:Y:S01]  /*3790*/  LEA.HI.X.SX32 R17, R13, R2, 0x1, P6 ;  /* 0x000000020d117211 */ /* 0x000fe200030f0eff */
[----:B------:R-:W1:Y:S01]  /*37a0*/  LDS.128 R4, [R21+UR16+0x800] ;  /* 0x0008001015047984 */ /* 0x000e620008000c00 */
[C---:B------:R-:W-:Y:S01]  /*37b0*/  LEA R18, P6, R19.reuse, R0, 0x1 ;  /* 0x0000000013127211 */ /* 0x040fe200078c08ff */
[----:B------:R-:W-:Y:S02]  /*37c0*/  IMAD R13, R12, 0x2, R19 ;  /* 0x000000020c0d7824 */ /* 0x000fe400078e0213 */
[----:B------:R2:W-:Y:S01]  /*37d0*/  @P2 STG.E.U16 desc[UR28][R16.64], R22 ;  /* 0x0000001610002986 */ /* 0x0005e2000c10151c */
[----:B------:R-:W-:Y:S02]  /*37e0*/  LEA.HI.X.SX32 R19, R19, R2, 0x1, P6 ;  /* 0x0000000213137211 */ /* 0x000fe400030f0eff */
[----:B------:R-:W-:Y:S01]  /*37f0*/  ISETP.LT.AND P2, PT, R8, UR11, !P0 ;  /* 0x0000000b08007c0c */ /* 0x000fe2000c741270 */
[----:B0-----:R-:W-:Y:S01]  /*3800*/  IMAD R15, R12, 0x2, R13 ;  /* 0x000000020c0f7824 */ /* 0x001fe200078e020d */
[----:B------:R-:W-:Y:S01]  /*3810*/  LOP3.LUT R9, R3, 0x12, RZ, 0xfc, !PT ;  /* 0x0000001203097812 */ /* 0x000fe200078efcff */
[----:B------:R0:W-:Y:S01]  /*3820*/  @P1 STG.E.U16 desc[UR28][R18.64], R10 ;  /* 0x0000000a12001986 */ /* 0x0001e2000c10151c */
[----:B------:R-:W-:-:S02]  /*3830*/  LEA R8, P6, R13, R0, 0x1 ;  /* 0x000000000d087211 */ /* 0x000fc400078c08ff */
[----:B------:R-:W-:Y:S02]  /*3840*/  ISETP.LT.AND P1, PT, R9, UR11, !P0 ;  /* 0x0000000b09007c0c */ /* 0x000fe4000c721270 */
[----:B------:R-:W-:Y:S01]  /*3850*/  LEA.HI.X.SX32 R9, R13, R2, 0x1, P6 ;  /* 0x000000020d097211 */ /* 0x000fe200030f0eff */
[----:B------:R-:W-:Y:S01]  /*3860*/  IMAD R13, R12, 0x2, R15 ;  /* 0x000000020c0d7824 */ /* 0x000fe200078e020f */
[C---:B------:R-:W-:Y:S02]  /*3870*/  LEA R14, P6, R15.reuse, R0, 0x1 ;  /* 0x000000000f0e7211 */ /* 0x040fe400078c08ff */
[----:B--2---:R-:W-:Y:S02]  /*3880*/  PRMT R17, R10, 0x7632, R17 ;  /* 0x000076320a117816 */ /* 0x004fe40000000011 */
[----:B------:R-:W-:Y:S01]  /*3890*/  LEA.HI.X.SX32 R15, R15, R2, 0x1, P6 ;  /* 0x000000020f0f7211 */ /* 0x000fe200030f0eff */
[----:B0-----:R-:W-:Y:S01]  /*38a0*/  IMAD R19, R12, 0x2, R13 ;  /* 0x000000020c137824 */ /* 0x001fe200078e020d */
[----:B------:R-:W-:Y:S01]  /*38b0*/  LEA R16, P6, R13, R0, 0x1 ;  /* 0x000000000d107211 */ /* 0x000fe200078c08ff */
[----:B------:R0:W-:Y:S01]  /*38c0*/  @P5 STG.E.U16 desc[UR28][R8.64], R17 ;  /* 0x0000001108005986 */ /* 0x0001e2000c10151c */
[----:B------:R-:W-:-:S02]  /*38d0*/  LOP3.LUT R10, R3, 0x16, RZ, 0xfc, !PT ;  /* 0x00000016030a7812 */ /* 0x000fc400078efcff */
[C---:B------:R-:W-:Y:S01]  /*38e0*/  LOP3.LUT R21, R3.reuse, 0x14, RZ, 0xfc, !PT ;  /* 0x0000001403157812 */ /* 0x040fe200078efcff */
[----:B------:R2:W-:Y:S01]  /*38f0*/  @P4 STG.E.U16 desc[UR28][R14.64], R11 ;  /* 0x0000000b0e004986 */ /* 0x0005e2000c10151c */
[----:B------:R-:W-:Y:S02]  /*3900*/  ISETP.LT.AND P4, PT, R10, UR11, !P0 ;  /* 0x0000000b0a007c0c */ /* 0x000fe4000c781270 */
[----:B------:R-:W-:Y:S02]  /*3910*/  LOP3.LUT R10, R3, 0x18, RZ, 0xfc, !PT ;  /* 0x00000018030a7812 */ /* 0x000fe400078efcff */
[----:B------:R-:W-:Y:S01]  /*3920*/  ISETP.LT.AND P5, PT, R21, UR11, !P0 ;  /* 0x0000000b15007c0c */ /* 0x000fe2000c7a1270 */
[----:B0-----:R-:W-:Y:S01]  /*3930*/  IMAD R9, R12, 0x2, R19 ;  /* 0x000000020c097824 */ /* 0x001fe200078e0213 */
[----:B------:R-:W-:Y:S02]  /*3940*/  LEA.HI.X.SX32 R17, R13, R2, 0x1, P6 ;  /* 0x000000020d117211 */ /* 0x000fe400030f0eff */
[----:B------:R-:W-:-:S02]  /*3950*/  LEA R18, P6, R19, R0, 0x1 ;  /* 0x0000000013127211 */ /* 0x000fc400078c08ff */
[----:B--2---:R-:W-:Y:S01]  /*3960*/  PRMT R15, R11, 0x7632, R15 ;  /* 0x000076320b0f7816 */ /* 0x004fe2000000000f */
[C---:B------:R-:W-:Y:S01]  /*3970*/  IMAD R11, R12.reuse, 0x2, R9 ;  /* 0x000000020c0b7824 */ /* 0x040fe200078e0209 */
[----:B------:R-:W-:Y:S02]  /*3980*/  LEA.HI.X.SX32 R19, R19, R2, 0x1, P6 ;  /* 0x0000000213137211 */ /* 0x000fe400030f0eff */
[----:B------:R-:W-:Y:S01]  /*3990*/  LEA R8, P6, R9, R0, 0x1 ;  /* 0x0000000009087211 */ /* 0x000fe200078c08ff */
[----:B------:R0:W-:Y:S01]  /*39a0*/  @P3 STG.E.U16 desc[UR28][R16.64], R15 ;  /* 0x0000000f10003986 */ /* 0x0001e2000c10151c */
[----:B------:R-:W-:Y:S01]  /*39b0*/  IMAD R13, R12, 0x2, R11 ;  /* 0x000000020c0d7824 */ /* 0x000fe200078e020b */
[----:B------:R-:W-:Y:S02]  /*39c0*/  ISETP.LT.AND P3, PT, R10, UR11, !P0 ;  /* 0x0000000b0a007c0c */ /* 0x000fe4000c761270 */
[----:B------:R-:W-:Y:S01]  /*39d0*/  LOP3.LUT R10, R3, 0x1a, RZ, 0xfc, !PT ;  /* 0x0000001a030a7812 */ /* 0x000fe200078efcff */
[----:B-1----:R1:W-:Y:S01]  /*39e0*/  @P2 STG.E.U16 desc[UR28][R18.64], R4 ;  /* 0x0000000412002986 */ /* 0x0023e2000c10151c */
[----:B------:R-:W-:-:S02]  /*39f0*/  LEA.HI.X.SX32 R9, R9, R2, 0x1, P6 ;  /* 0x0000000209097211 */ /* 0x000fc400030f0eff */
[----:B------:R-:W-:Y:S02]  /*3a00*/  ISETP.LT.AND P2, PT, R10, UR11, !P0 ;  /* 0x0000000b0a007c0c */ /* 0x000fe4000c741270 */
[----:B------:R-:W-:Y:S01]  /*3a10*/  LEA R10, P6, R11, R0, 0x1 ;  /* 0x000000000b0a7211 */ /* 0x000fe200078c08ff */
[----:B0-----:R-:W-:-:S03]  /*3a20*/  IMAD R17, R12, 0x2, R13 ;  /* 0x000000020c117824 */ /* 0x001fc600078e020d */
[----:B------:R-:W-:Y:S01]  /*3a30*/  LEA.HI.X.SX32 R11, R11, R2, 0x1, P6 ;  /* 0x000000020b0b7211 */ /* 0x000fe200030f0eff */
[----:B------:R-:W-:Y:S01]  /*3a40*/  IMAD R21, R12, 0x2, R17 ;  /* 0x000000020c157824 */ /* 0x000fe200078e0211 */
[----:B-1----:R-:W-:Y:S02]  /*3a50*/  PRMT R19, R4, 0x7632, R19 ;  /* 0x0000763204137816 */ /* 0x002fe40000000013 */
[-C--:B------:R-:W-:Y:S01]  /*3a60*/  LEA R16, P6, R17, R0.reuse, 0x1 ;  /* 0x0000000011107211 */ /* 0x080fe200078c08ff */
[----:B------:R-:W-:Y:S01]  /*3a70*/  IMAD R23, R12, 0x2, R21 ;  /* 0x000000020c177824 */ /* 0x000fe200078e0215 */
[----:B------:R-:W-:Y:S01]  /*3a80*/  LOP3.LUT R4, R3, 0x1c, RZ, 0xfc, !PT ;  /* 0x0000001c03047812 */ /* 0x000fe200078efcff */
[----:B------:R0:W-:Y:S01]  /*3a90*/  @P1 STG.E.U16 desc[UR28][R8.64], R19 ;  /* 0x0000001308001986 */ /* 0x0001e2000c10151c */
[----:B------:R-:W-:Y:S02]  /*3aa0*/  LEA R14, P1, R13, R0, 0x1 ;  /* 0x000000000d0e7211 */ /* 0x000fe400078208ff */
[-C--:B------:R-:W-:Y:S01]  /*3ab0*/  LEA.HI.X.SX32 R17, R17, R2.reuse, 0x1, P6 ;  /* 0x0000000211117211 */ /* 0x080fe200030f0eff */
[----:B------:R1:W-:Y:S01]  /*3ac0*/  @P5 STG.E.U16 desc[UR28][R10.64], R5 ;  /* 0x000000050a005986 */ /* 0x0003e2000c10151c */
[----:B------:R-:W-:-:S02]  /*3ad0*/  LEA.HI.X.SX32 R15, R13, R2, 0x1, P1 ;  /* 0x000000020d0f7211 */ /* 0x000fc400008f0eff */
[-C--:B------:R-:W-:Y:S02]  /*3ae0*/  LEA R18, P1, R21, R0.reuse, 0x1 ;  /* 0x0000000015127211 */ /* 0x080fe400078208ff */
[----:B------:R-:W-:Y:S02]  /*3af0*/  LEA R22, P6, R23, R0, 0x1 ;  /* 0x0000000017167211 */ /* 0x000fe400078c08ff */
[----:B------:R-:W-:Y:S01]  /*3b00*/  LOP3.LUT R3, R3, 0x1e, RZ, 0xfc, !PT ;  /* 0x0000001e03037812 */ /* 0x000fe200078efcff */
[----:B0-----:R-:W-:Y:S01]  /*3b10*/  IMAD R9, R12, 0x2, R23 ;  /* 0x000000020c097824 */ /* 0x001fe200078e0217 */
[-C--:B------:R-:W-:Y:S02]  /*3b20*/  LEA.HI.X.SX32 R19, R21, R2.reuse, 0x1, P1 ;  /* 0x0000000215137211 */ /* 0x080fe400008f0eff */
[----:B------:R-:W-:Y:S02]  /*3b30*/  ISETP.LT.AND P1, PT, R4, UR11, !P0 ;  /* 0x0000000b04007c0c */ /* 0x000fe4000c721270 */
[----:B------:R-:W-:-:S02]  /*3b40*/  LEA.HI.X.SX32 R23, R23, R2, 0x1, P6 ;  /* 0x0000000217177211 */ /* 0x000fc400030f0eff */
[----:B------:R-:W-:Y:S02]  /*3b50*/  ISETP.LT.AND P0, PT, R3, UR11, !P0 ;  /* 0x0000000b03007c0c */ /* 0x000fe4000c701270 */
[----:B------:R-:W-:Y:S02]  /*3b60*/  LEA R8, P6, R9, R0, 0x1 ;  /* 0x0000000009087211 */ /* 0x000fe400078c08ff */
[----:B------:R-:W-:Y:S02]  /*3b70*/  PRMT R0, R5, 0x7632, R0 ;  /* 0x0000763205007816 */ /* 0x000fe40000000000 */
[----:B------:R-:W-:Y:S02]  /*3b80*/  LEA.HI.X.SX32 R9, R9, R2, 0x1, P6 ;  /* 0x0000000209097211 */ /* 0x000fe400030f0eff */
[----:B------:R-:W-:Y:S01]  /*3b90*/  PRMT R2, R6, 0x7632, R2 ;  /* 0x0000763206027816 */ /* 0x000fe20000000002 */
[----:B------:R1:W-:Y:S01]  /*3ba0*/  @P4 STG.E.U16 desc[UR28][R14.64], R0 ;  /* 0x000000000e004986 */ /* 0x0003e2000c10151c */
[----:B------:R-:W-:-:S03]  /*3bb0*/  PRMT R4, R7, 0x7632, R4 ;  /* 0x0000763207047816 */ /* 0x000fc60000000004 */
[----:B------:R1:W-:Y:S04]  /*3bc0*/  @P3 STG.E.U16 desc[UR28][R16.64], R6 ;  /* 0x0000000610003986 */ /* 0x0003e8000c10151c */
[----:B------:R1:W-:Y:S04]  /*3bd0*/  @P2 STG.E.U16 desc[UR28][R18.64], R2 ;  /* 0x0000000212002986 */ /* 0x0003e8000c10151c */
[----:B------:R1:W-:Y:S04]  /*3be0*/  @P1 STG.E.U16 desc[UR28][R22.64], R7 ;  /* 0x0000000716001986 */ /* 0x0003e8000c10151c */
[----:B------:R1:W-:Y:S01]  /*3bf0*/  @P0 STG.E.U16 desc[UR28][R8.64], R4 ;  /* 0x0000000408000986 */ /* 0x0003e2000c10151c */
[----:B------:R-:W-:Y:S06]  /*3c00*/  BAR.SYNC.DEFER_BLOCKING 0x0 ;  /* 0x0000000000007b1d */ /* 0x000fec0000010000 */
[----:B------:R-:W-:Y:S05]  /*3c10*/  BRA.U UP0, `(.L_x_13) ;  /* 0x0000000100987547 */ /* 0x000fea000b800000 */
[----:B------:R-:W-:Y:S01]  /*3c20*/  NOP ;  /* 0x0000000000007918 */ /* 0x000fe20000000000 */
[----:B------:R-:W-:Y:S01]  /*3c30*/  MOV R3, 0x50 ;  /* 0x0000005000037802 */ /* 0x000fe20000000f00 */
[----:B-1----:R-:W-:-:S03]  /*3c40*/  IMAD.U32 R0, RZ, RZ, UR17 ;  /* 0x00000011ff007e24 */ /* 0x002fc6000f8e00ff */
[----:B------:R-:W-:Y:S01]  /*3c50*/  LEA R7, R20, R3, 0x18 ;  /* 0x0000000314077211 */ /* 0x000fe200078ec0ff */
[----:B------:R-:W-:Y:S01]  /*3c60*/  IMAD.MOV.U32 R3, RZ, RZ, 0x1 ;  /* 0x00000001ff037424 */ /* 0x000fe200078e00ff */
[----:B------:R-:W-:-:S03]  /*3c70*/  LOP3.LUT R0, R0, 0xffff, RZ, 0xc0, !PT ;  /* 0x0000ffff00007812 */ /* 0x000fc600078ec0ff */
[----:B------:R-:W0:Y:S01]  /*3c80*/  LDS R5, [R7] ;  /* 0x0000000007057984 */ /* 0x000e220000000800 */
[----:B------:R-:W-:-:S05]  /*3c90*/  SHF.R.U32.HI R0, RZ, 0x5, R0 ;  /* 0x00000005ff007819 */ /* 0x000fca0000011600 */
[----:B------:R-:W-:Y:S01]  /*3ca0*/  VIADD R2, R0, 0x10 ;  /* 0x0000001000027836 */ /* 0x000fe20000000000 */
[----:B------:R-:W-:-:S04]  /*3cb0*/  SHF.L.U32 R0, R3, R0, RZ ;  /* 0x0000000003007219 */ /* 0x000fc800000006ff */
[----:B------:R-:W-:-:S04]  /*3cc0*/  SHF.L.U32 R3, R3, R2, RZ ;  /* 0x0000000203037219 */ /* 0x000fc800000006ff */
[----:B------:R-:W-:-:S04]  /*3cd0*/  LOP3.LUT R0, R3, R0, RZ, 0xfc, !PT ;  /* 0x0000000003007212 */ /* 0x000fc800078efcff */
[C---:B------:R-:W-:Y:S02]  /*3ce0*/  LOP3.LUT R2, R0.reuse, 0xffff, RZ, 0xc0, !PT ;  /* 0x0000ffff00027812 */ /* 0x040fe400078ec0ff */
[----:B0-----:R-:W-:-:S04]  /*3cf0*/  LOP3.LUT R3, R0, 0xffff, R5, 0x80, !PT ;  /* 0x0000ffff00037812 */ /* 0x001fc800078e8005 */
[----:B------:R-:W-:-:S13]  /*3d00*/  ISETP.NE.AND P0, PT, R3, R2, PT ;  /* 0x000000020300720c */ /* 0x000fda0003f05270 */
[----:B------:R-:W-:Y:S05]  /*3d10*/  @P0 BRA `(.L_x_14) ;  /* 0x0000000000500947 */ /* 0x000fea0003800000 */
[----:B------:R-:W-:Y:S02]  /*3d20*/  SHF.R.U32.HI R5, RZ, 0x10, R5 ;  /* 0x00000010ff057819 */ /* 0x000fe40000011605 */
[----:B------:R-:W-:-:S04]  /*3d30*/  SHF.R.U32.HI R2, RZ, 0x10, R0 ;  /* 0x00000010ff027819 */ /* 0x000fc80000011600 */
[----:B------:R-:W-:-:S04]  /*3d40*/  LOP3.LUT R5, R5, R2, RZ, 0xc0, !PT ;  /* 0x0000000205057212 */ /* 0x000fc800078ec0ff */
[----:B------:R-:W-:-:S13]  /*3d50*/  ISETP.NE.AND P0, PT, R5, R2, PT ;  /* 0x000000020500720c */ /* 0x000fda0003f05270 */
[----:B------:R-:W-:Y:S05]  /*3d60*/  @P0 BRA `(.L_x_15) ;  /* 0x0000000000300947 */ /* 0x000fea0003800000 */
[----:B------:R-:W-:Y:S01]  /*3d70*/  R2UR UR4, R0 ;  /* 0x00000000000472ca */ /* 0x000fe200000e0000 */
[----:B------:R-:W-:Y:S01]  /*3d80*/  VOTEU.ANY UR5, UPT, PT ;  /* 0x0000000000057886 */ /* 0x000fe200038e0100 */
[----:B------:R-:W0:Y:S01]  /*3d90*/  S2R R0, SR_LANEID ;  /* 0x0000000000007919 */ /* 0x000e220000000000 */
[----:B------:R-:W-:-:S10]  /*3da0*/  UFLO.U32 UR5, UR5 ;  /* 0x00000005000572bd */ /* 0x000fd400080e0000 */
[----:B------:R-:W-:-:S06]  /*3db0*/  ULOP3.LUT UR4, URZ, UR4, URZ, 0x33, !UPT ;  /* 0x00000004ff047292 */ /* 0x000fcc000f8e33ff */
[----:B------:R-:W-:-:S04]  /*3dc0*/  IMAD.U32 R2, RZ, RZ, UR4 ;  /* 0x00000004ff027e24 */ /* 0x000fc8000f8e00ff */
[----:B------:R-:W1:Y:S02]  /*3dd0*/  REDUX UR6, R2 ;  /* 0x00000000020673c4 */ /* 0x000e640000000000 */
[----:B------:R2:W-:Y:S01]  /*3de0*/  UTCATOMSWS.AND URZ, UR4 ;  /* 0x0000000400ff79e3 */ /* 0x0005e20008000000 */
[----:B0-----:R-:W-:Y:S01]  /*3df0*/  ISETP.EQ.U32.AND P0, PT, R0, UR5, PT ;  /* 0x0000000500007c0c */ /* 0x001fe2000bf02070 */
[----:B-1----:R-:W-:-:S12]  /*3e00*/  IMAD.U32 R0, RZ, RZ, UR6 ;  /* 0x00000006ff007e24 */ /* 0x002fd8000f8e00ff */
[----:B------:R2:W-:Y:S01]  /*3e10*/  @P0 ATOMS.AND RZ, [R7], R0 ;  /* 0x0000000007ff038c */ /* 0x0005e20002800000 */
[----:B------:R-:W-:Y:S05]  /*3e20*/  BRA `(.L_x_13) ;  /* 0x0000000000147947 */ /* 0x000fea0003800000 */
.L_x_15:
[----:B------:R-:W-:-:S07]  /*3e30*/  MOV R2, 0x3e50 ;  /* 0x00003e5000027802 */ /* 0x000fce0000000f00 */
[----:B------:R-:W-:Y:S05]  /*3e40*/  CALL.REL.NOINC `($__internal_0_$__cuda_sm10x_tcgen05_guardrail_trap_col_being_dealloced_not_returned_by_alloc) ;  /* 0x00000000002c7944 */ /* 0x000fea0003c00000 */
[----:B------:R-:W-:Y:S05]  /*3e50*/  BRA `(.L_x_13) ;  /* 0x0000000000087947 */ /* 0x000fea0003800000 */
.L_x_14:
[----:B------:R-:W-:-:S07]  /*3e60*/  MOV R2, 0x3e80 ;  /* 0x00003e8000027802 */ /* 0x000fce0000000f00 */
[----:B------:R-:W-:Y:S05]  /*3e70*/  CALL.REL.NOINC `($__internal_2_$__cuda_sm10x_tcgen05_guardrail_trap_unallocated_columns_being_dealloced) ;  /* 0x0000000000387944 */ /* 0x000fea0003c00000 */
.L_x_13:
[----:B------:R-:W-:Y:S01]  /*3e80*/  NOP ;  /* 0x0000000000007918 */ /* 0x000fe20000000000 */
[----:B--2---:R-:W-:Y:S05]  /*3e90*/  EXIT ;  /* 0x000000000000794d */ /* 0x004fea0003800000 */
.L_x_8:
[----:B------:R-:W0:Y:S02]  /*3ea0*/  SYNCS.PHASECHK.TRANS64.TRYWAIT P6, [UR14], R66 ;  /* 0x00000042ff0075a7 */ /* 0x000e2400080c110e */
[----:B0-----:R-:W-:Y:S05]  /*3eb0*/  @!P6 BRA `(.L_x_8) ;  /* 0xfffffffc00f8e947 */ /* 0x001fea000383ffff */
[----:B------:R-:W-:Y:S05]  /*3ec0*/  BRA `(.L_x_16) ;  /* 0xffffffe800a87947 */ /* 0x000fea000383ffff */
.L_x_12:
[----:B------:R-:W1:Y:S02]  /*3ed0*/  SYNCS.PHASECHK.TRANS64.TRYWAIT P0, [UR14], R4 ;  /* 0x00000004ff0075a7 */ /* 0x000e64000800110e */
[----:B-1----:R-:W-:Y:S05]  /*3ee0*/  @!P0 BRA `(.L_x_12) ;  /* 0xfffffffc00f88947 */ /* 0x002fea000383ffff */
[----:B------:R-:W-:Y:S05]  /*3ef0*/  BRA `(.L_x_11) ;  /* 0xfffffff000fc7947 */ /* 0x000fea000383ffff */
        .weak           $__internal_0_$__cuda_sm10x_tcgen05_guardrail_trap_col_being_dealloced_not_returned_by_alloc
        .type           $__internal_0_$__cuda_sm10x_tcgen05_guardrail_trap_col_being_dealloced_not_returned_by_alloc,@function
        .size           $__internal_0_$__cuda_sm10x_tcgen05_guardrail_trap_col_being_dealloced_not_returned_by_alloc,($__internal_1_$__cuda_sm10x_tcgen05_guardrail_trap_phase_invalid_during_alloc - $__internal_0_$__cuda_sm10x_tcgen05_guardrail_trap_col_being_dealloced_not_returned_by_alloc)
$__internal_0_$__cuda_sm10x_tcgen05_guardrail_trap_col_being_dealloced_not_returned_by_alloc:
[----:B------:R-:W-:Y:S05]  /*3f00*/  BPT.TRAP 0x1 ;  /* 0x000000040000795c */ /* 0x000fea0000300000 */
[----:B------:R-:W-:-:S04]  /*3f10*/  IMAD.MOV.U32 R3, RZ, RZ, 0x0 ;  /* 0x00000000ff037424 */ /* 0x000fc800078e00ff */
[----:B------:R-:W-:Y:S05]  /*3f20*/  RET.REL.NODEC R2 `(matmul_kernel) ;  /* 0xffffffc002347950 */ /* 0x000fea0003c3ffff */
        .weak           $__internal_1_$__cuda_sm10x_tcgen05_guardrail_trap_phase_invalid_during_alloc
        .type           $__internal_1_$__cuda_sm10x_tcgen05_guardrail_trap_phase_invalid_during_alloc,@function
        .size           $__internal_1_$__cuda_sm10x_tcgen05_guardrail_trap_phase_invalid_during_alloc,($__internal_2_$__cuda_sm10x_tcgen05_guardrail_trap_unallocated_columns_being_dealloced - $__internal_1_$__cuda_sm10x_tcgen05_guardrail_trap_phase_invalid_during_alloc)
$__internal_1_$__cuda_sm10x_tcgen05_guardrail_trap_phase_invalid_during_alloc:
[----:B------:R-:W-:Y:S05]  /*3f30*/  BPT.TRAP 0x1 ;  /* 0x000000040000795c */ /* 0x000fea0000300000 */
[----:B------:R-:W-:-:S04]  /*3f40*/  IMAD.MOV.U32 R3, RZ, RZ, 0x0 ;  /* 0x00000000ff037424 */ /* 0x000fc800078e00ff */
[----:B------:R-:W-:Y:S05]  /*3f50*/  RET.REL.NODEC R2 `(matmul_kernel) ;  /* 0xffffffc002287950 */ /* 0x000fea0003c3ffff */
        .weak           $__internal_2_$__cuda_sm10x_tcgen05_guardrail_trap_unallocated_columns_being_dealloced
        .type           $__internal_2_$__cuda_sm10x_tcgen05_guardrail_trap_unallocated_columns_being_dealloced,@function
        .size           $__internal_2_$__cuda_sm10x_tcgen05_guardrail_trap_unallocated_columns_being_dealloced,(.L_x_20 - $__internal_2_$__cuda_sm10x_tcgen05_guardrail_trap_unallocated_columns_being_dealloced)
$__internal_2_$__cuda_sm10x_tcgen05_guardrail_trap_unallocated_columns_being_dealloced:
[----:B------:R-:W-:Y:S05]  /*3f60*/  BPT.TRAP 0x1 ;  /* 0x000000040000795c */ /* 0x000fea0000300000 */
[----:B------:R-:W-:-:S04]  /*3f70*/  IMAD.MOV.U32 R3, RZ, RZ, 0x0 ;  /* 0x00000000ff037424 */ /* 0x000fc800078e00ff */
[----:B------:R-:W-:Y:S05]  /*3f80*/  RET.REL.NODEC R2 `(matmul_kernel) ;  /* 0xffffffc0021c7950 */ /* 0x000fea0003c3ffff */
.L_x_17:
[----:B------:R-:W-:-:S00]  /*3f90*/  BRA `(.L_x_17) ;  /* 0xfffffffc00fc7947 */ /* 0x000fc0000383ffff */
[----:B------:R-:W-:-:S00]  /*3fa0*/  NOP ;  /* 0x0000000000007918 */ /* 0x000fc00000000000 */
        /* <DEDUP_REMOVED lines=13> */
.L_x_20:


//--------------------- .nv.shared.matmul_kernel  --------------------------
	.section	.nv.shared.matmul_kernel,"aw",@nobits
	.sectionflags	@""
	.align	16
	.zero		1024


//--------------------- .nv.shared.reserved.0     --------------------------
	.section	.nv.shared.reserved.0,"aw",@nobits
	.align	8
	.weak		__nv_reservedSMEM_offset_0_alias
	.size		__nv_reservedSMEM_offset_0_alias, 0, 64
	.other		__nv_reservedSMEM_offset_0_alias,@"STO_CUDA_RESERVED_SHARED STV_DEFAULT"
__nv_reservedSMEM_offset_0_alias:
	.zero		0
.nv.shared.reserved.0:
	.zero		64
	.weak		__nv_reservedSMEM_allocation_phase
	.type		__nv_reservedSMEM_allocation_phase,@object
	.size		__nv_reservedSMEM_allocation_phase,(.L_0 - __nv_reservedSMEM_allocation_phase)
__nv_reservedSMEM_allocation_phase:
	.zero		1
.L_0:
	.zero		7
	.weak		__nv_reservedSMEM_devtool_atexit_pc
	.type		__nv_reservedSMEM_devtool_atexit_pc,@object
	.size		__nv_reservedSMEM_devtool_atexit_pc,(__nv_reservedSMEM_allocation_mask - __nv_reservedSMEM_devtool_atexit_pc)
__nv_reservedSMEM_devtool_atexit_pc:
	.zero		8
	.weak		__nv_reservedSMEM_allocation_mask
	.type		__nv_reservedSMEM_allocation_mask,@object
	.size		__nv_reservedSMEM_allocation_mask,(.L_2 - __nv_reservedSMEM_allocation_mask)
__nv_reservedSMEM_allocation_mask:
	.zero		4
.L_2:


//--------------------- .nv.constant0.matmul_kernel --------------------------
	.section	.nv.constant0.matmul_kernel,"a",@progbits
	.sectionflags	@""
	.align	4
.nv.constant0.matmul_kernel:
	.zero		976


//--------------------- SYMBOLS --------------------------

	.type		.nv.reservedSmem.offset0,@object
	.size		.nv.reservedSmem.offset0,0x4
	.type		.nv.reservedSmem.cap,@object
	.size		.nv.reservedSmem.cap,0x4
